	.target	sm_90a

	.elftype	@"ET_EXEC"


//--------------------- .note.nv.tkinfo           --------------------------
	.section	.note.nv.tkinfo,"",@"SHT_NOTE"
	.sectionflags	@"SHF_NOTE_NV_TKINFO"
	.tkinfo
        /*0018*/ 	.word	0x00000002
        /*0030*/ 	.string	""
        /*0030*/ 	.string	"ptxas"
        /*0030*/ 	.string	"Cuda compilation tools, release 13.0, V13.0.88"
        /*0030*/ 	.string	"Build cuda_13.0.r13.0/compiler.36424714_0"
        /*0030*/ 	.string	"-v  -suppress-debug-info  -lineinfo  -arch sm_90a "



//--------------------- .note.nv.cuinfo           --------------------------
	.section	.note.nv.cuinfo,"",@"SHT_NOTE"
	.sectionflags	@"SHF_NOTE_NV_CUINFO"
        /*0018*/ 	.short	0x0002
        /*001a*/ 	.short	0x005a
        /*001c*/ 	.short	0x0082
	.zero		2


//--------------------- .nv.info                  --------------------------
	.section	.nv.info,"",@"SHT_CUDA_INFO"
	.align	4


	//----- nvinfo : EIATTR_REGCOUNT
	.align		4
        /*0000*/ 	.byte	0x04, 0x2f
        /*0002*/ 	.short	(.L_1 - .L_0)
	.align		4
.L_0:
        /*0004*/ 	.word	index@(matmul_kernel)
        /*0008*/ 	.word	0x000000f0


	//----- nvinfo : EIATTR_FRAME_SIZE
	.align		4
.L_1:
        /*000c*/ 	.byte	0x04, 0x11
        /*000e*/ 	.short	(.L_3 - .L_2)
	.align		4
.L_2:
        /*0010*/ 	.word	index@(matmul_kernel)
        /*0014*/ 	.word	0x00000000


	//----- nvinfo : EIATTR_MIN_STACK_SIZE
	.align		4
.L_3:
        /*0018*/ 	.byte	0x04, 0x12
        /*001a*/ 	.short	(.L_5 - .L_4)
	.align		4
.L_4:
        /*001c*/ 	.word	index@(matmul_kernel)
        /*0020*/ 	.word	0x00000000
.L_5:


//--------------------- .nv.compat                --------------------------
	.section	.nv.compat,"",@"SHT_CUDA_COMPAT_INFO"
	.align	4
        /*0000*/ 	.byte	0x02, 0x09, 0x01, 0x00, 0x02, 0x02, 0x04, 0x00, 0x02, 0x05, 0x05, 0x00, 0x03, 0x07, 0x01, 0x01
        /*0010*/ 	.byte	0x02, 0x03, 0x00, 0x00, 0x02, 0x06, 0x01, 0x00, 0x04, 0x0b, 0x08, 0x00, 0x00, 0x00, 0x00, 0x00
        /*0020*/ 	.byte	0x00, 0x00, 0x00, 0x00


//--------------------- .nv.info.matmul_kernel    --------------------------
	.section	.nv.info.matmul_kernel,"",@"SHT_CUDA_INFO"
	.sectionflags	@""
	.align	4


	//----- nvinfo : EIATTR_CUDA_API_VERSION
	.align		4
        /*0000*/ 	.byte	0x04, 0x37
        /*0002*/ 	.short	(.L_7 - .L_6)
.L_6:
        /*0004*/ 	.word	0x00000082


	//----- nvinfo : EIATTR_KPARAM_INFO
	.align		4
.L_7:
        /*0008*/ 	.byte	0x04, 0x17
        /*000a*/ 	.short	(.L_9 - .L_8)
.L_8:
        /*000c*/ 	.word	0x00000000
        /*0010*/ 	.short	0x000d
        /*0012*/ 	.short	0x0048
        /*0014*/ 	.byte	0x00, 0xf4, 0x21, 0x00


	//----- nvinfo : EIATTR_KPARAM_INFO
	.align		4
.L_9:
        /*0018*/ 	.byte	0x04, 0x17
        /*001a*/ 	.short	(.L_11 - .L_10)
.L_10:
        /*001c*/ 	.word	0x00000000
        /*0020*/ 	.short	0x000c
        /*0022*/ 	.short	0x0040
        /*0024*/ 	.byte	0x00, 0xf4, 0x21, 0x00


	//----- nvinfo : EIATTR_KPARAM_INFO
	.align		4
.L_11:
        /*0028*/ 	.byte	0x04, 0x17
        /*002a*/ 	.short	(.L_13 - .L_12)
.L_12:
        /*002c*/ 	.word	0x00000000
        /*0030*/ 	.short	0x000b
        /*0032*/ 	.short	0x0038
        /*0034*/ 	.byte	0x00, 0xf0, 0x11, 0x00


	//----- nvinfo : EIATTR_KPARAM_INFO
	.align		4
.L_13:
        /*0038*/ 	.byte	0x04, 0x17
        /*003a*/ 	.short	(.L_15 - .L_14)
.L_14:
        /*003c*/ 	.word	0x00000000
        /*0040*/ 	.short	0x000a
        /*0042*/ 	.short	0x0034
        /*0044*/ 	.byte	0x00, 0xf0, 0x11, 0x00


	//----- nvinfo : EIATTR_KPARAM_INFO
	.align		4
.L_15:
        /*0048*/ 	.byte	0x04, 0x17
        /*004a*/ 	.short	(.L_17 - .L_16)
.L_16:
        /*004c*/ 	.word	0x00000000
        /*0050*/ 	.short	0x0009
        /*0052*/ 	.short	0x0030
        /*0054*/ 	.byte	0x00, 0xf0, 0x11, 0x00


	//----- nvinfo : EIATTR_KPARAM_INFO
	.align		4
.L_17:
        /*0058*/ 	.byte	0x04, 0x17
        /*005a*/ 	.short	(.L_19 - .L_18)
.L_18:
        /*005c*/ 	.word	0x00000000
        /*0060*/ 	.short	0x0008
        /*0062*/ 	.short	0x002c
        /*0064*/ 	.byte	0x00, 0xf0, 0x11, 0x00


	//----- nvinfo : EIATTR_KPARAM_INFO
	.align		4
.L_19:
        /*0068*/ 	.byte	0x04, 0x17
        /*006a*/ 	.short	(.L_21 - .L_20)
.L_20:
        /*006c*/ 	.word	0x00000000
        /*0070*/ 	.short	0x0007
        /*0072*/ 	.short	0x0028
        /*0074*/ 	.byte	0x00, 0xf0, 0x11, 0x00


	//----- nvinfo : EIATTR_KPARAM_INFO
	.align		4
.L_21:
        /*0078*/ 	.byte	0x04, 0x17
        /*007a*/ 	.short	(.L_23 - .L_22)
.L_22:
        /*007c*/ 	.word	0x00000000
        /*0080*/ 	.short	0x0006
        /*0082*/ 	.short	0x0024
        /*0084*/ 	.byte	0x00, 0xf0, 0x11, 0x00


	//----- nvinfo : EIATTR_KPARAM_INFO
	.align		4
.L_23:
        /*0088*/ 	.byte	0x04, 0x17
        /*008a*/ 	.short	(.L_25 - .L_24)
.L_24:
        /*008c*/ 	.word	0x00000000
        /*0090*/ 	.short	0x0005
        /*0092*/ 	.short	0x0020
        /*0094*/ 	.byte	0x00, 0xf0, 0x11, 0x00


	//----- nvinfo : EIATTR_KPARAM_INFO
	.align		4
.L_25:
        /*0098*/ 	.byte	0x04, 0x17
        /*009a*/ 	.short	(.L_27 - .L_26)
.L_26:
        /*009c*/ 	.word	0x00000000
        /*00a0*/ 	.short	0x0004
        /*00a2*/ 	.short	0x001c
        /*00a4*/ 	.byte	0x00, 0xf0, 0x11, 0x00


	//----- nvinfo : EIATTR_KPARAM_INFO
	.align		4
.L_27:
        /*00a8*/ 	.byte	0x04, 0x17
        /*00aa*/ 	.short	(.L_29 - .L_28)
.L_28:
        /*00ac*/ 	.word	0x00000000
        /*00b0*/ 	.short	0x0003
        /*00b2*/ 	.short	0x0018
        /*00b4*/ 	.byte	0x00, 0xf0, 0x11, 0x00


	//----- nvinfo : EIATTR_KPARAM_INFO
	.align		4
.L_29:
        /*00b8*/ 	.byte	0x04, 0x17
        /*00ba*/ 	.short	(.L_31 - .L_30)
.L_30:
        /*00bc*/ 	.word	0x00000000
        /*00c0*/ 	.short	0x0002
        /*00c2*/ 	.short	0x0010
        /*00c4*/ 	.byte	0x00, 0xf4, 0x21, 0x00


	//----- nvinfo : EIATTR_KPARAM_INFO
	.align		4
.L_31:
        /*00c8*/ 	.byte	0x04, 0x17
        /*00ca*/ 	.short	(.L_33 - .L_32)
.L_32:
        /*00cc*/ 	.word	0x00000000
        /*00d0*/ 	.short	0x0001
        /*00d2*/ 	.short	0x0008
        /*00d4*/ 	.byte	0x00, 0xf4, 0x21, 0x00


	//----- nvinfo : EIATTR_KPARAM_INFO
	.align		4
.L_33:
        /*00d8*/ 	.byte	0x04, 0x17
        /*00da*/ 	.short	(.L_35 - .L_34)
.L_34:
        /*00dc*/ 	.word	0x00000000
        /*00e0*/ 	.short	0x0000
        /*00e2*/ 	.short	0x0000
        /*00e4*/ 	.byte	0x00, 0xf4, 0x21, 0x00


	//----- nvinfo : EIATTR_SPARSE_MMA_MASK
	.align		4
.L_35:
        /*00e8*/ 	.byte	0x03, 0x50
        /*00ea*/ 	.short	0x0000


	//----- nvinfo : EIATTR_MAXREG_COUNT
	.align		4
        /*00ec*/ 	.byte	0x03, 0x1b
        /*00ee*/ 	.short	0x00ff


	//----- nvinfo : EIATTR_NUM_BARRIERS
	.align		4
        /*00f0*/ 	.byte	0x02, 0x4c
        /*00f2*/ 	.byte	0x01
	.zero		1


	//----- nvinfo : EIATTR_MERCURY_ISA_VERSION
	.align		4
        /*00f4*/ 	.byte	0x03, 0x5f
        /*00f6*/ 	.short	0x0101


	//----- nvinfo : EIATTR_EXIT_INSTR_OFFSETS
	.align		4
        /*00f8*/ 	.byte	0x04, 0x1c
        /*00fa*/ 	.short	(.L_37 - .L_36)


	//   ....[0]....
.L_36:
        /*00fc*/ 	.word	0x00005e70


	//   ....[1]....
        /*0100*/ 	.word	0x00005ea0


	//----- nvinfo : EIATTR_REQNTID
	.align		4
.L_37:
        /*0104*/ 	.byte	0x04, 0x10
        /*0106*/ 	.short	(.L_39 - .L_38)
.L_38:
        /*0108*/ 	.word	0x00000100
        /*010c*/ 	.word	0x00000001
        /*0110*/ 	.word	0x00000001


	//----- nvinfo : EIATTR_CBANK_PARAM_SIZE
	.align		4
.L_39:
        /*0114*/ 	.byte	0x03, 0x19
        /*0116*/ 	.short	0x0050


	//----- nvinfo : EIATTR_PARAM_CBANK
	.align		4
        /*0118*/ 	.byte	0x04, 0x0a
        /*011a*/ 	.short	(.L_41 - .L_40)
	.align		4
.L_40:
        /*011c*/ 	.word	index@(.nv.constant0.matmul_kernel)
        /*0120*/ 	.short	0x0210
        /*0122*/ 	.short	0x0050


	//----- nvinfo : EIATTR_SW_WAR
	.align		4
.L_41:
        /*0124*/ 	.byte	0x04, 0x36
        /*0126*/ 	.short	(.L_43 - .L_42)
.L_42:
        /*0128*/ 	.word	0x00000008
.L_43:


//--------------------- .nv.callgraph             --------------------------
	.section	.nv.callgraph,"",@"SHT_CUDA_CALLGRAPH"
	.align	4
	.sectionentsize	8
	.align		4
        /*0000*/ 	.word	0x00000000
	.align		4
        /*0004*/ 	.word	0xffffffff
	.align		4
        /*0008*/ 	.word	0x00000000
	.align		4
        /*000c*/ 	.word	0xfffffffe
	.align		4
        /*0010*/ 	.word	0x00000000
	.align		4
        /*0014*/ 	.word	0xfffffffd
	.align		4
        /*0018*/ 	.word	0x00000000
	.align		4
        /*001c*/ 	.word	0xfffffffc


//--------------------- .text.matmul_kernel       --------------------------
	.section	.text.matmul_kernel,"ax",@progbits
	.align	128
        .global         matmul_kernel
        .type           matmul_kernel,@function
        .size           matmul_kernel,(.L_x_3 - matmul_kernel)
        .other          matmul_kernel,@"STO_CUDA_ENTRY STV_DEFAULT"
matmul_kernel:
.text.matmul_kernel:
[----:B------:R-:W-:Y:S08]  /*0000*/  LDC R1, c[0x0][0x28] ;  /* 0x00000a00ff017b82 */ /* 0x000ff00000000800 */
[----:B------:R-:W0:Y:S01]  /*0010*/  LDC.64 R36, c[0x0][0x228] ;  /* 0x00008a00ff247b82 */ /* 0x000e220000000a00 */
[----:B------:R-:W1:Y:S01]  /*0020*/  S2R R5, SR_CTAID.X ;  /* 0x0000000000057919 */ /* 0x000e620000002500 */
[----:B------:R-:W-:Y:S01]  /*0030*/  UMOV UR8, 0x400 ;  /* 0x0000040000087882 */ /* 0x000fe20000000000 */
[----:B------:R-:W-:Y:S01]  /*0040*/  ULDC.64 UR10, c[0x0][0x208] ;  /* 0x00008200000a7ab9 */ /* 0x000fe20000000a00 */
[----:B------:R-:W-:-:S02]  /*0050*/  CS2R R24, SRZ ;  /* 0x0000000000187805 */ /* 0x000fc4000001ff00 */
[----:B------:R-:W-:Y:S02]  /*0060*/  CS2R R26, SRZ ;  /* 0x00000000001a7805 */ /* 0x000fe4000001ff00 */
[----:B------:R-:W-:Y:S02]  /*0070*/  CS2R R12, SRZ ;  /* 0x00000000000c7805 */ /* 0x000fe4000001ff00 */
[----:B------:R-:W-:Y:S01]  /*0080*/  CS2R R14, SRZ ;  /* 0x00000000000e7805 */ /* 0x000fe2000001ff00 */
[----:B------:R-:W2:Y:S01]  /*0090*/  LDC R138, c[0x0][0x230] ;  /* 0x00008c00ff8a7b82 */ /* 0x000ea20000000800 */
[----:B------:R-:W-:Y:S02]  /*00a0*/  CS2R R56, SRZ ;  /* 0x0000000000387805 */ /* 0x000fe4000001ff00 */
[----:B------:R-:W-:Y:S02]  /*00b0*/  CS2R R58, SRZ ;  /* 0x00000000003a7805 */ /* 0x000fe4000001ff00 */
[----:B------:R-:W-:-:S02]  /*00c0*/  CS2R R92, SRZ ;  /* 0x00000000005c7805 */ /* 0x000fc4000001ff00 */
[----:B------:R-:W-:Y:S02]  /*00d0*/  CS2R R94, SRZ ;  /* 0x00000000005e7805 */ /* 0x000fe4000001ff00 */
[----:B------:R-:W-:Y:S02]  /*00e0*/  CS2R R96, SRZ ;  /* 0x0000000000607805 */ /* 0x000fe4000001ff00 */
[----:B------:R-:W-:Y:S02]  /*00f0*/  CS2R R98, SRZ ;  /* 0x0000000000627805 */ /* 0x000fe4000001ff00 */
[----:B------:R-:W-:Y:S02]  /*0100*/  CS2R R88, SRZ ;  /* 0x0000000000587805 */ /* 0x000fe4000001ff00 */
[----:B------:R-:W-:Y:S01]  /*0110*/  CS2R R90, SRZ ;  /* 0x00000000005a7805 */ /* 0x000fe2000001ff00 */
[----:B0-----:R-:W-:-:S05]  /*0120*/  VIADD R0, R37, 0xff ;  /* 0x000000ff25007836 */ /* 0x001fca0000000000 */
[----:B------:R-:W-:Y:S01]  /*0130*/  SHF.R.S32.HI R3, RZ, 0x1f, R0 ;  /* 0x0000001fff037819 */ /* 0x000fe20000011400 */
[----:B--2---:R-:W-:-:S03]  /*0140*/  VIADD R138, R138, 0x1f ;  /* 0x0000001f8a8a7836 */ /* 0x004fc60000000000 */
[----:B------:R-:W-:Y:S02]  /*0150*/  LEA.HI R3, R3, R0, RZ, 0x8 ;  /* 0x0000000003037211 */ /* 0x000fe400078f40ff */
[----:B-1----:R-:W-:Y:S02]  /*0160*/  IABS R8, R5 ;  /* 0x0000000500087213 */ /* 0x002fe40000000000 */
[----:B------:R-:W-:-:S05]  /*0170*/  SHF.R.S32.HI R3, RZ, 0x8, R3 ;  /* 0x00000008ff037819 */ /* 0x000fca0000011403 */
[----:B------:R-:W-:-:S05]  /*0180*/  IMAD.SHL.U32 R4, R3, 0x8, RZ ;  /* 0x0000000803047824 */ /* 0x000fca00078e00ff */
[-C--:B------:R-:W-:Y:S02]  /*0190*/  IABS R7, R4.reuse ;  /* 0x0000000400077213 */ /* 0x080fe40000000000 */
[----:B------:R-:W-:Y:S02]  /*01a0*/  IABS R10, R4 ;  /* 0x00000004000a7213 */ /* 0x000fe40000000000 */
[----:B------:R-:W0:Y:S08]  /*01b0*/  I2F.RP R0, R7 ;  /* 0x0000000700007306 */ /* 0x000e300000209400 */
[----:B0-----:R-:W0:Y:S02]  /*01c0*/  MUFU.RCP R0, R0 ;  /* 0x0000000000007308 */ /* 0x001e240000001000 */
[----:B0-----:R-:W-:-:S02]  /*01d0*/  VIADD R2, R0, 0xffffffe ;  /* 0x0ffffffe00027836 */ /* 0x001fc40000000000 */
[----:B------:R-:W-:-:S04]  /*01e0*/  IMAD.MOV R0, RZ, RZ, -R10 ;  /* 0x000000ffff007224 */ /* 0x000fc800078e0a0a */
[----:B------:R0:W1:Y:S02]  /*01f0*/  F2I.FTZ.U32.TRUNC.NTZ R3, R2 ;  /* 0x0000000200037305 */ /* 0x000064000021f000 */
[----:B0-----:R-:W-:Y:S02]  /*0200*/  IMAD.MOV.U32 R2, RZ, RZ, RZ ;  /* 0x000000ffff027224 */ /* 0x001fe400078e00ff */
[----:B-1----:R-:W-:-:S04]  /*0210*/  IMAD.MOV R6, RZ, RZ, -R3 ;  /* 0x000000ffff067224 */ /* 0x002fc800078e0a03 */
[----:B------:R-:W-:Y:S02]  /*0220*/  IMAD R9, R6, R7, RZ ;  /* 0x0000000706097224 */ /* 0x000fe400078e02ff */
[----:B------:R-:W-:Y:S02]  /*0230*/  IMAD.MOV.U32 R6, RZ, RZ, R8 ;  /* 0x000000ffff067224 */ /* 0x000fe400078e0008 */
[----:B------:R-:W-:-:S06]  /*0240*/  IMAD.HI.U32 R3, R3, R9, R2 ;  /* 0x0000000903037227 */ /* 0x000fcc00078e0002 */
[----:B------:R-:W-:-:S04]  /*0250*/  IMAD.HI.U32 R3, R3, R6, RZ ;  /* 0x0000000603037227 */ /* 0x000fc800078e00ff */
[----:B------:R-:W-:-:S05]  /*0260*/  IMAD R0, R3, R0, R6 ;  /* 0x0000000003007224 */ /* 0x000fca00078e0206 */
[----:B------:R-:W-:-:S13]  /*0270*/  ISETP.GT.U32.AND P1, PT, R7, R0, PT ;  /* 0x000000000700720c */ /* 0x000fda0003f24070 */
[----:B------:R-:W-:Y:S02]  /*0280*/  @!P1 IMAD.IADD R0, R0, 0x1, -R7 ;  /* 0x0000000100009824 */ /* 0x000fe400078e0a07 */
[----:B------:R-:W-:Y:S01]  /*0290*/  @!P1 VIADD R3, R3, 0x1 ;  /* 0x0000000103039836 */ /* 0x000fe20000000000 */
[----:B------:R-:W-:Y:S02]  /*02a0*/  ISETP.NE.AND P1, PT, R4, RZ, PT ;  /* 0x000000ff0400720c */ /* 0x000fe40003f25270 */
[----:B------:R-:W-:Y:S02]  /*02b0*/  ISETP.GE.U32.AND P0, PT, R0, R7, PT ;  /* 0x000000070000720c */ /* 0x000fe40003f06070 */
[----:B------:R-:W-:-:S04]  /*02c0*/  LOP3.LUT R0, R5, R4, RZ, 0x3c, !PT ;  /* 0x0000000405007212 */ /* 0x000fc800078e3cff */
[----:B------:R-:W-:Y:S01]  /*02d0*/  ISETP.GE.AND P2, PT, R0, RZ, PT ;  /* 0x000000ff0000720c */ /* 0x000fe20003f46270 */
[----:B------:R-:W-:-:S06]  /*02e0*/  VIADD R0, R36, 0x3f ;  /* 0x0000003f24007836 */ /* 0x000fcc0000000000 */
[----:B------:R-:W-:-:S04]  /*02f0*/  @P0 VIADD R3, R3, 0x1 ;  /* 0x0000000103030836 */ /* 0x000fc80000000000 */
[----:B------:R-:W-:Y:S01]  /*0300*/  IMAD.MOV.U32 R2, RZ, RZ, R3 ;  /* 0x000000ffff027224 */ /* 0x000fe200078e0003 */
[----:B------:R-:W-:-:S03]  /*0310*/  SHF.R.S32.HI R3, RZ, 0x1f, R0 ;  /* 0x0000001fff037819 */ /* 0x000fc60000011400 */
[----:B------:R-:W-:Y:S01]  /*0320*/  @!P2 IMAD.MOV R2, RZ, RZ, -R2 ;  /* 0x000000ffff02a224 */ /* 0x000fe200078e0a02 */
[----:B------:R-:W-:Y:S02]  /*0330*/  @!P1 LOP3.LUT R2, RZ, R4, RZ, 0x33, !PT ;  /* 0x00000004ff029212 */ /* 0x000fe400078e33ff */
[----:B------:R-:W-:-:S03]  /*0340*/  LEA.HI R3, R3, R0, RZ, 0x6 ;  /* 0x0000000003037211 */ /* 0x000fc600078f30ff */
[----:B------:R-:W-:Y:S02]  /*0350*/  IMAD.SHL.U32 R6, R2, 0x8, RZ ;  /* 0x0000000802067824 */ /* 0x000fe400078e00ff */
[----:B------:R-:W-:-:S03]  /*0360*/  IMAD.MOV R2, RZ, RZ, -R2 ;  /* 0x000000ffff027224 */ /* 0x000fc600078e0a02 */
[----:B------:R-:W-:Y:S01]  /*0370*/  LEA.HI.SX32 R3, R3, -R6, 0x1a ;  /* 0x8000000603037211 */ /* 0x000fe200078fd2ff */
[----:B------:R-:W-:-:S03]  /*0380*/  IMAD R11, R4, R2, R5 ;  /* 0x00000002040b7224 */ /* 0x000fc600078e0205 */
[----:B------:R-:W-:-:S04]  /*0390*/  VIMNMX R8, R3, 0x8, PT ;  /* 0x0000000803087848 */ /* 0x000fc80003fe0100 */
[-C--:B------:R-:W-:Y:S02]  /*03a0*/  IABS R7, R8.reuse ;  /* 0x0000000800077213 */ /* 0x080fe40000000000 */
[----:B------:R-:W-:Y:S02]  /*03b0*/  IABS R4, R8 ;  /* 0x0000000800047213 */ /* 0x000fe40000000000 */
[----:B------:R-:W0:Y:S01]  /*03c0*/  I2F.RP R0, R7 ;  /* 0x0000000700007306 */ /* 0x000e220000209400 */
[C---:B------:R-:W-:Y:S02]  /*03d0*/  R2UR UR4, R8.reuse ;  /* 0x00000000080472ca */ /* 0x040fe400000e0000 */
[----:B------:R-:W-:-:S11]  /*03e0*/  R2UR UR5, R8 ;  /* 0x00000000080572ca */ /* 0x000fd600000e0000 */
[----:B------:R-:W-:Y:S01]  /*03f0*/  UISETP.NE.AND UP0, UPT, UR4, URZ, UPT ;  /* 0x0000003f0400728c */ /* 0x000fe2000bf05270 */
[----:B0-----:R-:W0:Y:S02]  /*0400*/  MUFU.RCP R0, R0 ;  /* 0x0000000000007308 */ /* 0x001e240000001000 */
[----:B0-----:R-:W-:Y:S02]  /*0410*/  VIADD R3, R0, 0xffffffe ;  /* 0x0ffffffe00037836 */ /* 0x001fe40000000000 */
[----:B------:R-:W-:-:S04]  /*0420*/  IMAD.MOV R0, RZ, RZ, -R4 ;  /* 0x000000ffff007224 */ /* 0x000fc800078e0a04 */
[----:B------:R-:W0:Y:S02]  /*0430*/  F2I.FTZ.U32.TRUNC.NTZ R3, R3 ;  /* 0x0000000300037305 */ /* 0x000e24000021f000 */
[----:B0-----:R-:W-:-:S04]  /*0440*/  IMAD.MOV R9, RZ, RZ, -R3 ;  /* 0x000000ffff097224 */ /* 0x001fc800078e0a03 */
[----:B------:R-:W-:Y:S01]  /*0450*/  IMAD.MOV.U32 R2, RZ, RZ, R9 ;  /* 0x000000ffff027224 */ /* 0x000fe200078e0009 */
[----:B------:R-:W-:-:S03]  /*0460*/  IABS R9, R11 ;  /* 0x0000000b00097213 */ /* 0x000fc60000000000 */
[----:B------:R-:W-:Y:S02]  /*0470*/  IMAD R5, R2, R7, RZ ;  /* 0x0000000702057224 */ /* 0x000fe400078e02ff */
[----:B------:R-:W-:-:S04]  /*0480*/  IMAD.MOV.U32 R2, RZ, RZ, RZ ;  /* 0x000000ffff027224 */ /* 0x000fc800078e00ff */
[----:B------:R-:W-:Y:S01]  /*0490*/  IMAD.HI.U32 R2, R3, R5, R2 ;  /* 0x0000000503027227 */ /* 0x000fe200078e0002 */
[----:B------:R-:W-:-:S05]  /*04a0*/  CS2R R4, SRZ ;  /* 0x0000000000047805 */ /* 0x000fca000001ff00 */
[----:B------:R-:W-:-:S04]  /*04b0*/  IMAD.HI.U32 R2, R2, R9, RZ ;  /* 0x0000000902027227 */ /* 0x000fc800078e00ff */
[----:B------:R-:W-:-:S05]  /*04c0*/  IMAD R0, R2, R0, R9 ;  /* 0x0000000002007224 */ /* 0x000fca00078e0209 */
[----:B------:R-:W-:-:S13]  /*04d0*/  ISETP.GT.U32.AND P1, PT, R7, R0, PT ;  /* 0x000000000700720c */ /* 0x000fda0003f24070 */
[----:B------:R-:W-:Y:S02]  /*04e0*/  @!P1 IMAD.IADD R0, R0, 0x1, -R7 ;  /* 0x0000000100009824 */ /* 0x000fe400078e0a07 */
[----:B------:R-:W-:-:S03]  /*04f0*/  @!P1 VIADD R2, R2, 0x1 ;  /* 0x0000000102029836 */ /* 0x000fc60000000000 */
[----:B------:R-:W-:Y:S02]  /*0500*/  ISETP.GE.U32.AND P0, PT, R0, R7, PT ;  /* 0x000000070000720c */ /* 0x000fe40003f06070 */
[----:B------:R-:W-:-:S04]  /*0510*/  LOP3.LUT R0, R11, R8, RZ, 0x3c, !PT ;  /* 0x000000080b007212 */ /* 0x000fc800078e3cff */
[----:B------:R-:W-:Y:S02]  /*0520*/  ISETP.GE.AND P2, PT, R0, RZ, PT ;  /* 0x000000ff0000720c */ /* 0x000fe40003f46270 */
[----:B------:R-:W0:Y:S05]  /*0530*/  S2R R0, SR_TID.X ;  /* 0x0000000000007919 */ /* 0x000e2a0000002100 */
[----:B------:R-:W-:Y:S01]  /*0540*/  @P0 VIADD R2, R2, 0x1 ;  /* 0x0000000102020836 */ /* 0x000fe20000000000 */
[----:B------:R-:W-:-:S05]  /*0550*/  ISETP.GE.AND P0, PT, R138, 0x20, PT ;  /* 0x000000208a00780c */ /* 0x000fca0003f06270 */
[----:B------:R-:W-:-:S05]  /*0560*/  @!P2 IMAD.MOV R2, RZ, RZ, -R2 ;  /* 0x000000ffff02a224 */ /* 0x000fca00078e0a02 */
[----:B------:R-:W-:-:S09]  /*0570*/  R2UR UR9, R2 ;  /* 0x00000000020972ca */ /* 0x000fd200000e0000 */
[----:B------:R-:W-:-:S04]  /*0580*/  @!UP0 ULOP3.LUT UR9, URZ, UR5, URZ, 0x33, !UPT ;  /* 0x000000053f098292 */ /* 0x000fc8000f8e333f */
[----:B------:R-:W-:Y:S02]  /*0590*/  UIADD3 UR4, -UR9, URZ, URZ ;  /* 0x0000003f09047290 */ /* 0x000fe4000fffe13f */
[----:B------:R-:W-:Y:S01]  /*05a0*/  USHF.L.U32 UR9, UR9, 0x8, URZ ;  /* 0x0000000809097899 */ /* 0x000fe2000800063f */
[----:B0-----:R-:W-:Y:S02]  /*05b0*/  LOP3.LUT R3, R0, 0x3f, RZ, 0xc0, !PT ;  /* 0x0000003f00037812 */ /* 0x001fe400078ec0ff */
[----:B------:R-:W-:Y:S01]  /*05c0*/  SHF.R.U32.HI R117, RZ, 0x6, R0 ;  /* 0x00000006ff757819 */ /* 0x000fe20000011600 */
[----:B------:R-:W-:Y:S01]  /*05d0*/  IMAD R2, R8, UR4, R11 ;  /* 0x0000000408027c24 */ /* 0x000fe2000f8e020b */
[----:B------:R-:W-:Y:S02]  /*05e0*/  CS2R R8, SRZ ;  /* 0x0000000000087805 */ /* 0x000fe4000001ff00 */
[----:B------:R-:W-:Y:S02]  /*05f0*/  CS2R R10, SRZ ;  /* 0x00000000000a7805 */ /* 0x000fe4000001ff00 */
[----:B------:R-:W-:Y:S01]  /*0600*/  SGXT.U32 R117, R117, 0x2 ;  /* 0x000000027575781a */ /* 0x000fe20000000000 */
[----:B------:R-:W-:Y:S01]  /*0610*/  IMAD.IADD R2, R6, 0x1, R2 ;  /* 0x0000000106027824 */ /* 0x000fe200078e0202 */
[----:B------:R-:W0:Y:S01]  /*0620*/  S2UR UR4, SR_CgaCtaId ;  /* 0x00000000000479c3 */ /* 0x000e220000008800 */
[----:B------:R-:W-:-:S02]  /*0630*/  CS2R R6, SRZ ;  /* 0x0000000000067805 */ /* 0x000fc4000001ff00 */
[----:B------:R-:W-:Y:S01]  /*0640*/  IMAD R116, R2, 0x40, R3 ;  /* 0x0000004002747824 */ /* 0x000fe200078e0203 */
[----:B0-----:R-:W-:Y:S01]  /*0650*/  ULEA UR8, UR4, UR8, 0x18 ;  /* 0x0000000804087291 */ /* 0x001fe2000f8ec03f */
[----:B------:R-:W-:Y:S11]  /*0660*/  @!P0 BRA `(.L_x_0) ;  /* 0x0000003800c88947 */ /* 0x000ff60003800000 */
[----:B------:R-:W-:Y:S01]  /*0670*/  IABS R45, R36 ;  /* 0x00000024002d7213 */ /* 0x000fe20000000000 */
[----:B------:R-:W0:Y:S01]  /*0680*/  LDC R123, c[0x0][0x23c] ;  /* 0x00008f00ff7b7b82 */ /* 0x000e220000000800 */
[----:B------:R-:W-:Y:S01]  /*0690*/  IABS R40, R37 ;  /* 0x0000002500287213 */ /* 0x000fe20000000000 */
[----:B------:R-:W-:Y:S01]  /*06a0*/  IMAD.SHL.U32 R118, R0, 0x2, RZ ;  /* 0x0000000200767824 */ /* 0x000fe200078e00ff */
[----:B------:R-:W1:Y:S01]  /*06b0*/  I2F.RP R7, R45 ;  /* 0x0000002d00077306 */ /* 0x000e620000209400 */
[----:B------:R-:W-:Y:S02]  /*06c0*/  SHF.R.U32.HI R2, RZ, 0x5, R0 ;  /* 0x00000005ff027819 */ /* 0x000fe40000011600 */
[----:B------:R-:W-:Y:S02]  /*06d0*/  CS2R R46, SRZ ;  /* 0x00000000002e7805 */ /* 0x000fe4000001ff00 */
[----:B------:R-:W-:Y:S02]  /*06e0*/  IABS R38, R116 ;  /* 0x0000007400267213 */ /* 0x000fe40000000000 */
[----:B------:R-:W-:-:S02]  /*06f0*/  CS2R R48, SRZ ;  /* 0x0000000000307805 */ /* 0x000fc4000001ff00 */
[----:B------:R-:W-:Y:S01]  /*0700*/  R2UR UR16, R2 ;  /* 0x00000000021072ca */ /* 0x000fe200000e0000 */
[----:B------:R-:W2:Y:S01]  /*0710*/  LDC R141, c[0x0][0x238] ;  /* 0x00008e00ff8d7b82 */ /* 0x000ea20000000800 */
[C---:B------:R-:W-:Y:S01]  /*0720*/  LOP3.LUT R132, R117.reuse, 0x8, RZ, 0xfc, !PT ;  /* 0x0000000875847812 */ /* 0x040fe200078efcff */
[----:B------:R-:W3:Y:S01]  /*0730*/  I2F.RP R6, R40 ;  /* 0x0000002800067306 */ /* 0x000ee20000209400 */
[C---:B------:R-:W-:Y:S02]  /*0740*/  LOP3.LUT R128, R117.reuse, 0xc, RZ, 0xfc, !PT ;  /* 0x0000000c75807812 */ /* 0x040fe400078efcff */
[----:B------:R-:W-:Y:S02]  /*0750*/  CS2R R50, SRZ ;  /* 0x0000000000327805 */ /* 0x000fe4000001ff00 */
[----:B------:R-:W-:Y:S02]  /*0760*/  LOP3.LUT R126, R117, 0x10, RZ, 0xfc, !PT ;  /* 0x00000010757e7812 */ /* 0x000fe400078efcff */
[----:B------:R-:W-:-:S02]  /*0770*/  CS2R R52, SRZ ;  /* 0x0000000000347805 */ /* 0x000fc4000001ff00 */
[C---:B------:R-:W-:Y:S02]  /*0780*/  LOP3.LUT R130, R117.reuse, 0x14, RZ, 0xfc, !PT ;  /* 0x0000001475827812 */ /* 0x040fe400078efcff */
[----:B------:R-:W-:Y:S02]  /*0790*/  CS2R R54, SRZ ;  /* 0x0000000000367805 */ /* 0x000fe4000001ff00 */
[C---:B------:R-:W-:Y:S01]  /*07a0*/  LOP3.LUT R124, R117.reuse, 0x18, RZ, 0xfc, !PT ;  /* 0x00000018757c7812 */ /* 0x040fe200078efcff */
[----:B-1----:R-:W1:Y:S01]  /*07b0*/  MUFU.RCP R7, R7 ;  /* 0x0000000700077308 */ /* 0x002e620000001000 */
[C---:B------:R-:W-:Y:S01]  /*07c0*/  LOP3.LUT R122, R117.reuse, 0x1c, RZ, 0xfc, !PT ;  /* 0x0000001c757a7812 */ /* 0x040fe200078efcff */
[----:B------:R-:W-:Y:S01]  /*07d0*/  UIADD3 UR4, UR9, UR16, URZ ;  /* 0x0000001009047290 */ /* 0x000fe2000fffe03f */
[----:B------:R-:W-:Y:S01]  /*07e0*/  LOP3.LUT R134, R0, 0x1f, RZ, 0xc0, !PT ;  /* 0x0000001f00867812 */ /* 0x000fe200078ec0ff */
[----:B------:R-:W-:Y:S01]  /*07f0*/  ULOP3.LUT UR40, UR9, 0x7, UR16, 0xf8, !UPT ;  /* 0x0000000709287892 */ /* 0x000fe2000f8ef810 */
[----:B------:R-:W-:Y:S01]  /*0800*/  LOP3.LUT R136, R117, 0x4, RZ, 0xfc, !PT ;  /* 0x0000000475887812 */ /* 0x000fe200078efcff */
[----:B------:R-:W-:Y:S01]  /*0810*/  UIADD3 UR5, UR4, 0xf8, URZ ;  /* 0x000000f804057890 */ /* 0x000fe2000fffe03f */
[----:B0-----:R-:W-:Y:S01]  /*0820*/  IMAD.SHL.U32 R121, R123, 0x20, RZ ;  /* 0x000000207b797824 */ /* 0x001fe200078e00ff */
[----:B---3--:R-:W0:Y:S01]  /*0830*/  MUFU.RCP R6, R6 ;  /* 0x0000000600067308 */ /* 0x008e220000001000 */
[----:B------:R-:W-:Y:S01]  /*0840*/  ULOP3.LUT UR6, UR40, 0xf0, URZ, 0xfc, !UPT ;  /* 0x000000f028067892 */ /* 0x000fe2000f8efc3f */
[----:B------:R-:W-:Y:S01]  /*0850*/  CS2R R56, SRZ ;  /* 0x0000000000387805 */ /* 0x000fe2000001ff00 */
[----:B------:R-:W-:Y:S01]  /*0860*/  ULOP3.LUT UR7, UR40, 0xe8, URZ, 0xfc, !UPT ;  /* 0x000000e828077892 */ /* 0x000fe2000f8efc3f */
[----:B------:R-:W-:Y:S01]  /*0870*/  CS2R R58, SRZ ;  /* 0x00000000003a7805 */ /* 0x000fe2000001ff00 */
[----:B------:R-:W-:Y:S01]  /*0880*/  ULOP3.LUT UR12, UR40, 0xe0, URZ, 0xfc, !UPT ;  /* 0x000000e0280c7892 */ /* 0x000fe2000f8efc3f */
[----:B--2---:R-:W-:Y:S01]  /*0890*/  IMAD.SHL.U32 R125, R141, 0x20, RZ ;  /* 0x000000208d7d7824 */ /* 0x004fe200078e00ff */
[----:B------:R-:W-:Y:S01]  /*08a0*/  UIADD3 UR13, UR4, 0xd8, URZ ;  /* 0x000000d8040d7890 */ /* 0x000fe2000fffe03f */
[-C--:B------:R-:W-:Y:S01]  /*08b0*/  IMAD R131, R117, R141.reuse, RZ ;  /* 0x0000008d75837224 */ /* 0x080fe200078e02ff */
[----:B------:R-:W-:Y:S01]  /*08c0*/  ULOP3.LUT UR14, UR40, 0xd0, URZ, 0xfc, !UPT ;  /* 0x000000d0280e7892 */ /* 0x000fe2000f8efc3f */
[----:B-1----:R-:W-:Y:S01]  /*08d0*/  VIADD R4, R7, 0xffffffe ;  /* 0x0ffffffe07047836 */ /* 0x002fe20000000000 */
[----:B------:R-:W-:Y:S01]  /*08e0*/  ULOP3.LUT UR15, UR40, 0xc8, URZ, 0xfc, !UPT ;  /* 0x000000c8280f7892 */ /* 0x000fe2000f8efc3f */
[-C--:B------:R-:W-:Y:S01]  /*08f0*/  IMAD R127, R122, R141.reuse, RZ ;  /* 0x0000008d7a7f7224 */ /* 0x080fe200078e02ff */
[----:B------:R-:W-:Y:S01]  /*0900*/  ULOP3.LUT UR17, UR40, 0xc0, URZ, 0xfc, !UPT ;  /* 0x000000c028117892 */ /* 0x000fe2000f8efc3f */
[----:B------:R1:W2:Y:S01]  /*0910*/  F2I.FTZ.U32.TRUNC.NTZ R5, R4 ;  /* 0x0000000400057305 */ /* 0x0002a2000021f000 */
[----:B------:R-:W-:Y:S01]  /*0920*/  UIADD3 UR18, UR4, 0xb8, URZ ;  /* 0x000000b804127890 */ /* 0x000fe2000fffe03f */
[-C--:B------:R-:W-:Y:S01]  /*0930*/  IMAD R129, R124, R141.reuse, RZ ;  /* 0x0000008d7c817224 */ /* 0x080fe200078e02ff */
[----:B------:R-:W-:Y:S01]  /*0940*/  ULOP3.LUT UR19, UR40, 0xb0, URZ, 0xfc, !UPT ;  /* 0x000000b028137892 */ /* 0x000fe2000f8efc3f */
[----:B0-----:R-:W-:Y:S01]  /*0950*/  VIADD R2, R6, 0xffffffe ;  /* 0x0ffffffe06027836 */ /* 0x001fe20000000000 */
[----:B------:R-:W-:Y:S01]  /*0960*/  ULOP3.LUT UR20, UR40, 0xa8, URZ, 0xfc, !UPT ;  /* 0x000000a828147892 */ /* 0x000fe2000f8efc3f */
[----:B------:R-:W-:Y:S01]  /*0970*/  IMAD.U32 R12, RZ, RZ, UR17 ;  /* 0x00000011ff0c7e24 */ /* 0x000fe2000f8e00ff */
[----:B------:R-:W-:Y:S01]  /*0980*/  ULOP3.LUT UR21, UR40, 0xa0, URZ, 0xfc, !UPT ;  /* 0x000000a028157892 */ /* 0x000fe2000f8efc3f */
[----:B------:R0:W3:Y:S01]  /*0990*/  F2I.FTZ.U32.TRUNC.NTZ R3, R2 ;  /* 0x0000000200037305 */ /* 0x0000e2000021f000 */
[----:B-1----:R-:W-:Y:S01]  /*09a0*/  IMAD.MOV.U32 R4, RZ, RZ, RZ ;  /* 0x000000ffff047224 */ /* 0x002fe200078e00ff */
[----:B------:R-:W-:Y:S01]  /*09b0*/  UIADD3 UR22, UR4, 0x98, URZ ;  /* 0x0000009804167890 */ /* 0x000fe2000fffe03f */
[----:B------:R-:W-:Y:S01]  /*09c0*/  IABS R15, R12 ;  /* 0x0000000c000f7213 */ /* 0x000fe20000000000 */
[----:B------:R-:W-:Y:S01]  /*09d0*/  IMAD.U32 R14, RZ, RZ, UR19 ;  /* 0x00000013ff0e7e24 */ /* 0x000fe2000f8e00ff */
[----:B------:R-:W-:Y:S01]  /*09e0*/  ULOP3.LUT UR23, UR40, 0x90, URZ, 0xfc, !UPT ;  /* 0x0000009028177892 */ /* 0x000fe2000f8efc3f */
[----:B------:R-:W-:Y:S01]  /*09f0*/  IMAD R133, R130, R141, RZ ;  /* 0x0000008d82857224 */ /* 0x000fe200078e02ff */
[----:B------:R-:W-:Y:S01]  /*0a00*/  ULOP3.LUT UR24, UR40, 0x88, URZ, 0xfc, !UPT ;  /* 0x0000008828187892 */ /* 0x000fe2000f8efc3f */
[----:B--2---:R-:W-:Y:S01]  /*0a10*/  IMAD.MOV R8, RZ, RZ, -R5 ;  /* 0x000000ffff087224 */ /* 0x004fe200078e0a05 */
[----:B------:R-:W-:Y:S01]  /*0a20*/  ULOP3.LUT UR25, UR40, 0x80, URZ, 0xfc, !UPT ;  /* 0x0000008028197892 */ /* 0x000fe2000f8efc3f */
[----:B0-----:R-:W-:Y:S01]  /*0a30*/  IMAD.U32 R2, RZ, RZ, UR5 ;  /* 0x00000005ff027e24 */ /* 0x001fe2000f8e00ff */
[----:B------:R-:W-:Y:S01]  /*0a40*/  UIADD3 UR26, UR4, 0x78, URZ ;  /* 0x00000078041a7890 */ /* 0x000fe2000fffe03f */
[----:B------:R-:W-:Y:S01]  /*0a50*/  IMAD R7, R8, R45, RZ ;  /* 0x0000002d08077224 */ /* 0x000fe200078e02ff */
[----:B------:R-:W-:Y:S01]  /*0a60*/  ULOP3.LUT UR27, UR40, 0x70, URZ, 0xfc, !UPT ;  /* 0x00000070281b7892 */ /* 0x000fe2000f8efc3f */
[----:B------:R-:W-:Y:S01]  /*0a70*/  IMAD.U32 R8, RZ, RZ, UR12 ;  /* 0x0000000cff087e24 */ /* 0x000fe2000f8e00ff */
[----:B------:R-:W-:Y:S01]  /*0a80*/  ULOP3.LUT UR28, UR40, 0x68, URZ, 0xfc, !UPT ;  /* 0x00000068281c7892 */ /* 0x000fe2000f8efc3f */
[----:B---3--:R-:W-:Y:S01]  /*0a90*/  IMAD.MOV R6, RZ, RZ, -R3 ;  /* 0x000000ffff067224 */ /* 0x008fe200078e0a03 */
[----:B------:R-:W-:Y:S01]  /*0aa0*/  ULOP3.LUT UR29, UR40, 0x60, URZ, 0xfc, !UPT ;  /* 0x00000060281d7892 */ /* 0x000fe2000f8efc3f */
[----:B------:R-:W-:Y:S01]  /*0ab0*/  IMAD.HI.U32 R4, R5, R7, R4 ;  /* 0x0000000705047227 */ /* 0x000fe200078e0004 */
[----:B------:R-:W-:Y:S01]  /*0ac0*/  IABS R7, R2 ;  /* 0x0000000200077213 */ /* 0x000fe20000000000 */
[----:B------:R-:W-:Y:S01]  /*0ad0*/  UIADD3 UR30, UR4, 0x58, URZ ;  /* 0x00000058041e7890 */ /* 0x000fe2000fffe03f */
[----:B------:R-:W-:Y:S01]  /*0ae0*/  IABS R10, R8 ;  /* 0x00000008000a7213 */ /* 0x000fe20000000000 */
[----:B------:R-:W-:Y:S01]  /*0af0*/  IMAD.MOV.U32 R5, RZ, RZ, R6 ;  /* 0x000000ffff057224 */ /* 0x000fe200078e0006 */
[----:B------:R-:W-:Y:S01]  /*0b00*/  ULOP3.LUT UR31, UR40, 0x50, URZ, 0xfc, !UPT ;  /* 0x00000050281f7892 */ /* 0x000fe2000f8efc3f */
[----:B------:R-:W-:Y:S01]  /*0b10*/  IMAD.U32 R6, RZ, RZ, UR6 ;  /* 0x00000006ff067e24 */ /* 0x000fe2000f8e00ff */
[----:B------:R-:W-:Y:S01]  /*0b20*/  ULOP3.LUT UR32, UR40, 0x48, URZ, 0xfc, !UPT ;  /* 0x0000004828207892 */ /* 0x000fe2000f8efc3f */
[----:B------:R-:W-:Y:S01]  /*0b30*/  IMAD R5, R5, R40, RZ ;  /* 0x0000002805057224 */ /* 0x000fe200078e02ff */
[----:B------:R-:W-:Y:S01]  /*0b40*/  ULOP3.LUT UR33, UR40, 0x40, URZ, 0xfc, !UPT ;  /* 0x0000004028217892 */ /* 0x000fe2000f8efc3f */
[----:B------:R-:W-:Y:S01]  /*0b50*/  IMAD.MOV.U32 R2, RZ, RZ, RZ ;  /* 0x000000ffff027224 */ /* 0x000fe200078e00ff */
[----:B------:R-:W-:Y:S01]  /*0b60*/  UIADD3 UR34, UR4, 0x38, URZ ;  /* 0x0000003804227890 */ /* 0x000fe2000fffe03f */
[----:B------:R-:W-:Y:S01]  /*0b70*/  IMAD.HI.U32 R4, R4, R38, RZ ;  /* 0x0000002604047227 */ /* 0x000fe200078e00ff */
[----:B------:R-:W-:Y:S01]  /*0b80*/  ULOP3.LUT UR35, UR40, 0x30, URZ, 0xfc, !UPT ;  /* 0x0000003028237892 */ /* 0x000fe2000f8efc3f */
[----:B------:R-:W-:Y:S01]  /*0b90*/  CS2R R60, SRZ ;  /* 0x00000000003c7805 */ /* 0x000fe2000001ff00 */
[----:B------:R-:W-:Y:S01]  /*0ba0*/  ULOP3.LUT UR36, UR40, 0x28, URZ, 0xfc, !UPT ;  /* 0x0000002828247892 */ /* 0x000fe2000f8efc3f */
[----:B------:R-:W-:Y:S01]  /*0bb0*/  IMAD.HI.U32 R2, R3, R5, R2 ;  /* 0x0000000503027227 */ /* 0x000fe200078e0002 */
[----:B------:R-:W-:Y:S01]  /*0bc0*/  IABS R3, R6 ;  /* 0x0000000600037213 */ /* 0x000fe20000000000 */
[----:B------:R-:W-:Y:S01]  /*0bd0*/  UIADD3 UR4, UR4, 0x18, URZ ;  /* 0x0000001804047890 */ /* 0x000fe2000fffe03f */
[----:B------:R-:W-:Y:S01]  /*0be0*/  CS2R R62, SRZ ;  /* 0x00000000003e7805 */ /* 0x000fe2000001ff00 */
[----:B------:R-:W-:Y:S01]  /*0bf0*/  IMAD.MOV.U32 R5, RZ, RZ, R7 ;  /* 0x000000ffff057224 */ /* 0x000fe200078e0007 */
[----:B------:R-:W-:Y:S01]  /*0c00*/  ULOP3.LUT UR37, UR40, 0x20, URZ, 0xfc, !UPT ;  /* 0x0000002028257892 */ /* 0x000fe2000f8efc3f */
[----:B------:R-:W-:Y:S01]  /*0c10*/  IMAD.MOV R4, RZ, RZ, -R4 ;  /* 0x000000ffff047224 */ /* 0x000fe200078e0a04 */
[----:B------:R-:W-:Y:S01]  /*0c20*/  ULOP3.LUT UR38, UR40, 0x10, URZ, 0xfc, !UPT ;  /* 0x0000001028267892 */ /* 0x000fe2000f8efc3f */
[----:B------:R-:W-:Y:S01]  /*0c30*/  IMAD.U32 R6, RZ, RZ, UR7 ;  /* 0x00000007ff067e24 */ /* 0x000fe2000f8e00ff */
[----:B------:R-:W-:Y:S01]  /*0c40*/  ULOP3.LUT UR39, UR40, 0x8, URZ, 0xfc, !UPT ;  /* 0x0000000828277892 */ /* 0x000fe2000f8efc3f */
[----:B------:R-:W-:Y:S01]  /*0c50*/  IMAD.MOV.U32 R7, RZ, RZ, R3 ;  /* 0x000000ffff077224 */ /* 0x000fe200078e0003 */
[----:B------:R-:W-:Y:S01]  /*0c60*/  CS2R R64, SRZ ;  /* 0x0000000000407805 */ /* 0x000fe2000001ff00 */
[----:B------:R-:W-:Y:S01]  /*0c70*/  IMAD.HI.U32 R3, R2, R5, RZ ;  /* 0x0000000502037227 */ /* 0x000fe200078e00ff */
[----:B------:R-:W-:-:S02]  /*0c80*/  IABS R9, R6 ;  /* 0x0000000600097213 */ /* 0x000fc40000000000 */
[----:B------:R-:W-:Y:S02]  /*0c90*/  CS2R R66, SRZ ;  /* 0x0000000000427805 */ /* 0x000fe4000001ff00 */
[----:B------:R-:W-:Y:S01]  /*0ca0*/  CS2R R68, SRZ ;  /* 0x0000000000447805 */ /* 0x000fe2000001ff00 */
[C---:B------:R-:W-:Y:S01]  /*0cb0*/  IMAD R38, R45.reuse, R4, R38 ;  /* 0x000000042d267224 */ /* 0x040fe200078e0226 */
[----:B------:R-:W-:Y:S01]  /*0cc0*/  CS2R R70, SRZ ;  /* 0x0000000000467805 */ /* 0x000fe2000001ff00 */
[----:B------:R-:W-:Y:S01]  /*0cd0*/  IMAD.HI.U32 R4, R2, R7, RZ ;  /* 0x0000000702047227 */ /* 0x000fe200078e00ff */
[----:B------:R-:W-:Y:S02]  /*0ce0*/  CS2R R72, SRZ ;  /* 0x0000000000487805 */ /* 0x000fe4000001ff00 */
[----:B------:R-:W-:Y:S02]  /*0cf0*/  CS2R R74, SRZ ;  /* 0x00000000004a7805 */ /* 0x000fe4000001ff00 */
[----:B------:R-:W-:Y:S01]  /*0d00*/  ISETP.GT.U32.AND P0, PT, R45, R38, PT ;  /* 0x000000262d00720c */ /* 0x000fe20003f04070 */
[----:B------:R-:W-:Y:S01]  /*0d10*/  IMAD.MOV R3, RZ, RZ, -R3 ;  /* 0x000000ffff037224 */ /* 0x000fe200078e0a03 */
[----:B------:R-:W-:Y:S01]  /*0d20*/  CS2R R76, SRZ ;  /* 0x00000000004c7805 */ /* 0x000fe2000001ff00 */
[----:B------:R-:W-:Y:S01]  /*0d30*/  IMAD.MOV R6, RZ, RZ, -R4 ;  /* 0x000000ffff067224 */ /* 0x000fe200078e0a04 */
[----:B------:R-:W-:Y:S01]  /*0d40*/  CS2R R78, SRZ ;  /* 0x00000000004e7805 */ /* 0x000fe2000001ff00 */
[----:B------:R-:W-:Y:S01]  /*0d50*/  IMAD R4, R40, R3, R5 ;  /* 0x0000000328047224 */ /* 0x000fe200078e0205 */
[----:B------:R-:W-:Y:S01]  /*0d60*/  CS2R R80, SRZ ;  /* 0x0000000000507805 */ /* 0x000fe2000001ff00 */
[----:B------:R-:W-:Y:S01]  /*0d70*/  IMAD.U32 R8, RZ, RZ, UR13 ;  /* 0x0000000dff087e24 */ /* 0x000fe2000f8e00ff */
[----:B------:R-:W-:Y:S01]  /*0d80*/  CS2R R82, SRZ ;  /* 0x0000000000527805 */ /* 0x000fe2000001ff00 */
[----:B------:R-:W-:Y:S01]  /*0d90*/  IMAD.HI.U32 R3, R2, R9, RZ ;  /* 0x0000000902037227 */ /* 0x000fe200078e00ff */
[----:B------:R-:W-:-:S02]  /*0da0*/  ISETP.GT.U32.AND P1, PT, R40, R4, PT ;  /* 0x000000042800720c */ /* 0x000fc40003f24070 */
[----:B------:R-:W-:Y:S02]  /*0db0*/  CS2R R84, SRZ ;  /* 0x0000000000547805 */ /* 0x000fe4000001ff00 */
[----:B------:R-:W-:Y:S01]  /*0dc0*/  IABS R8, R8 ;  /* 0x0000000800087213 */ /* 0x000fe20000000000 */
[----:B------:R-:W-:Y:S01]  /*0dd0*/  IMAD R5, R40, R6, R7 ;  /* 0x0000000628057224 */ /* 0x000fe200078e0207 */
[----:B------:R-:W-:Y:S01]  /*0de0*/  CS2R R86, SRZ ;  /* 0x0000000000567805 */ /* 0x000fe2000001ff00 */
[----:B------:R-:W-:Y:S02]  /*0df0*/  IMAD.MOV.U32 R7, RZ, RZ, R10 ;  /* 0x000000ffff077224 */ /* 0x000fe400078e000a */
[----:B------:R-:W-:Y:S02]  /*0e00*/  IMAD.MOV R6, RZ, RZ, -R3 ;  /* 0x000000ffff067224 */ /* 0x000fe400078e0a03 */
[----:B------:R-:W-:Y:S02]  /*0e10*/  IMAD.U32 R10, RZ, RZ, UR14 ;  /* 0x0000000eff0a7e24 */ /* 0x000fe4000f8e00ff */
[----:B------:R-:W-:-:S03]  /*0e20*/  IMAD.HI.U32 R3, R2, R7, RZ ;  /* 0x0000000702037227 */ /* 0x000fc600078e00ff */
[----:B------:R-:W-:Y:S01]  /*0e30*/  IABS R11, R10 ;  /* 0x0000000a000b7213 */ /* 0x000fe20000000000 */
[C---:B------:R-:W-:Y:S02]  /*0e40*/  IMAD R6, R40.reuse, R6, R9 ;  /* 0x0000000628067224 */ /* 0x040fe400078e0209 */
[----:B------:R-:W-:Y:S02]  /*0e50*/  IMAD.MOV.U32 R9, RZ, RZ, R8 ;  /* 0x000000ffff097224 */ /* 0x000fe400078e0008 */
[----:B------:R-:W-:Y:S01]  /*0e60*/  IMAD.MOV R8, RZ, RZ, -R3 ;  /* 0x000000ffff087224 */ /* 0x000fe200078e0a03 */
[----:B------:R-:W-:Y:S01]  /*0e70*/  ISETP.GT.U32.AND P6, PT, R40, R6, PT ;  /* 0x000000062800720c */ /* 0x000fe20003fc4070 */
[----:B------:R-:W-:Y:S02]  /*0e80*/  IMAD.U32 R10, RZ, RZ, UR15 ;  /* 0x0000000fff0a7e24 */ /* 0x000fe4000f8e00ff */
[----:B------:R-:W-:-:S03]  /*0e90*/  IMAD.HI.U32 R3, R2, R9, RZ ;  /* 0x0000000902037227 */ /* 0x000fc600078e00ff */
[----:B------:R-:W-:Y:S01]  /*0ea0*/  IABS R13, R10 ;  /* 0x0000000a000d7213 */ /* 0x000fe20000000000 */
[----:B------:R-:W-:Y:S02]  /*0eb0*/  IMAD R7, R40, R8, R7 ;  /* 0x0000000828077224 */ /* 0x000fe400078e0207 */
[----:B------:R-:W-:Y:S02]  /*0ec0*/  IMAD.MOV R8, RZ, RZ, -R3 ;  /* 0x000000ffff087224 */ /* 0x000fe400078e0a03 */
[----:B------:R-:W-:-:S04]  /*0ed0*/  IMAD.HI.U32 R3, R2, R11, RZ ;  /* 0x0000000b02037227 */ /* 0x000fc800078e00ff */
[----:B------:R-:W-:Y:S02]  /*0ee0*/  IMAD.U32 R10, RZ, RZ, UR18 ;  /* 0x00000012ff0a7e24 */ /* 0x000fe4000f8e00ff */
[----:B------:R-:W-:Y:S02]  /*0ef0*/  IMAD R8, R40, R8, R9 ;  /* 0x0000000828087224 */ /* 0x000fe400078e0209 */
[----:B------:R-:W-:Y:S01]  /*0f00*/  IMAD.MOV R9, RZ, RZ, -R3 ;  /* 0x000000ffff097224 */ /* 0x000fe200078e0a03 */
[----:B------:R-:W-:Y:S01]  /*0f10*/  IABS R17, R10 ;  /* 0x0000000a00117213 */ /* 0x000fe20000000000 */
[----:B------:R-:W-:Y:S01]  /*0f20*/  IMAD.HI.U32 R3, R2, R13, RZ ;  /* 0x0000000d02037227 */ /* 0x000fe200078e00ff */
[----:B------:R-:W-:-:S03]  /*0f30*/  ISETP.GT.U32.AND P5, PT, R40, R8, PT ;  /* 0x000000082800720c */ /* 0x000fc60003fa4070 */
[----:B------:R-:W-:Y:S02]  /*0f40*/  IMAD R9, R40, R9, R11 ;  /* 0x0000000928097224 */ /* 0x000fe400078e020b */
[----:B------:R-:W-:-:S03]  /*0f50*/  IMAD.HI.U32 R10, R2, R15, RZ ;  /* 0x0000000f020a7227 */ /* 0x000fc600078e00ff */
[----:B------:R-:W-:Y:S01]  /*0f60*/  ISETP.GT.U32.AND P4, PT, R40, R9, PT ;  /* 0x000000092800720c */ /* 0x000fe20003f84070 */
[----:B------:R-:W-:Y:S02]  /*0f70*/  IMAD.MOV R11, RZ, RZ, -R3 ;  /* 0x000000ffff0b7224 */ /* 0x000fe400078e0a03 */
[----:B------:R-:W-:-:S04]  /*0f80*/  IMAD.HI.U32 R3, R2, R17, RZ ;  /* 0x0000001102037227 */ /* 0x000fc800078e00ff */
[----:B------:R-:W-:Y:S02]  /*0f90*/  IMAD.MOV R12, RZ, RZ, -R10 ;  /* 0x000000ffff0c7224 */ /* 0x000fe400078e0a0a */
[C---:B------:R-:W-:Y:S01]  /*0fa0*/  IMAD R10, R40.reuse, R11, R13 ;  /* 0x0000000b280a7224 */ /* 0x040fe200078e020d */
[----:B------:R-:W-:Y:S01]  /*0fb0*/  IABS R13, R14 ;  /* 0x0000000e000d7213 */ /* 0x000fe20000000000 */
[----:B------:R-:W-:Y:S02]  /*0fc0*/  IMAD.MOV R3, RZ, RZ, -R3 ;  /* 0x000000ffff037224 */ /* 0x000fe400078e0a03 */
[----:B------:R-:W-:Y:S02]  /*0fd0*/  IMAD.U32 R14, RZ, RZ, UR20 ;  /* 0x00000014ff0e7e24 */ /* 0x000fe4000f8e00ff */
[C---:B------:R-:W-:Y:S02]  /*0fe0*/  IMAD R11, R40.reuse, R12, R15 ;  /* 0x0000000c280b7224 */ /* 0x040fe400078e020f */
[----:B------:R-:W-:Y:S01]  /*0ff0*/  IMAD R12, R40, R3, R17 ;  /* 0x00000003280c7224 */ /* 0x000fe200078e0211 */
[----:B------:R-:W-:Y:S01]  /*1000*/  IABS R17, R14 ;  /* 0x0000000e00117213 */ /* 0x000fe20000000000 */
[----:B------:R-:W-:-:S02]  /*1010*/  IMAD.U32 R15, RZ, RZ, UR21 ;  /* 0x00000015ff0f7e24 */ /* 0x000fc4000f8e00ff */
[----:B------:R-:W-:-:S03]  /*1020*/  IMAD.HI.U32 R3, R2, R13, RZ ;  /* 0x0000000d02037227 */ /* 0x000fc600078e00ff */
[----:B------:R-:W-:Y:S01]  /*1030*/  IABS R19, R15 ;  /* 0x0000000f00137213 */ /* 0x000fe20000000000 */
[----:B------:R-:W-:Y:S02]  /*1040*/  IMAD.U32 R16, RZ, RZ, UR22 ;  /* 0x00000016ff107e24 */ /* 0x000fe4000f8e00ff */
[----:B------:R-:W-:Y:S02]  /*1050*/  IMAD.MOV R14, RZ, RZ, -R3 ;  /* 0x000000ffff0e7224 */ /* 0x000fe400078e0a03 */
[----:B------:R-:W-:Y:S01]  /*1060*/  IMAD.HI.U32 R3, R2, R17, RZ ;  /* 0x0000001102037227 */ /* 0x000fe200078e00ff */
[----:B------:R-:W-:-:S03]  /*1070*/  IABS R21, R16 ;  /* 0x0000001000157213 */ /* 0x000fc60000000000 */
[----:B------:R-:W-:Y:S02]  /*1080*/  IMAD.U32 R15, RZ, RZ, UR23 ;  /* 0x00000017ff0f7e24 */ /* 0x000fe4000f8e00ff */
[----:B------:R-:W-:Y:S02]  /*1090*/  IMAD R13, R40, R14, R13 ;  /* 0x0000000e280d7224 */ /* 0x000fe400078e020d */
[----:B------:R-:W-:Y:S01]  /*10a0*/  IMAD.MOV R14, RZ, RZ, -R3 ;  /* 0x000000ffff0e7224 */ /* 0x000fe200078e0a03 */
[----:B------:R-:W-:Y:S01]  /*10b0*/  IABS R23, R15 ;  /* 0x0000000f00177213 */ /* 0x000fe20000000000 */
[----:B------:R-:W-:Y:S02]  /*10c0*/  IMAD.U32 R18, RZ, RZ, UR24 ;  /* 0x00000018ff127e24 */ /* 0x000fe4000f8e00ff */
[----:B------:R-:W-:-:S03]  /*10d0*/  IMAD.HI.U32 R3, R2, R19, RZ ;  /* 0x0000001302037227 */ /* 0x000fc600078e00ff */
[----:B------:R-:W-:Y:S01]  /*10e0*/  IABS R18, R18 ;  /* 0x0000001200127213 */ /* 0x000fe20000000000 */
[----:B------:R-:W-:-:S04]  /*10f0*/  IMAD.HI.U32 R15, R2, R21, RZ ;  /* 0x00000015020f7227 */ /* 0x000fc800078e00ff */
[----:B------:R-:W-:Y:S02]  /*1100*/  IMAD.MOV R16, RZ, RZ, -R3 ;  /* 0x000000ffff107224 */ /* 0x000fe400078e0a03 */
[----:B------:R-:W-:Y:S02]  /*1110*/  IMAD R14, R40, R14, R17 ;  /* 0x0000000e280e7224 */ /* 0x000fe400078e0211 */
[----:B------:R-:W-:Y:S02]  /*1120*/  IMAD.MOV R17, RZ, RZ, -R15 ;  /* 0x000000ffff117224 */ /* 0x000fe400078e0a0f */
[----:B------:R-:W-:-:S04]  /*1130*/  IMAD.HI.U32 R3, R2, R23, RZ ;  /* 0x0000001702037227 */ /* 0x000fc800078e00ff */
[C---:B------:R-:W-:Y:S02]  /*1140*/  IMAD R15, R40.reuse, R16, R19 ;  /* 0x00000010280f7224 */ /* 0x040fe400078e0213 */
[----:B------:R-:W-:Y:S02]  /*1150*/  IMAD.MOV.U32 R19, RZ, RZ, R18 ;  /* 0x000000ffff137224 */ /* 0x000fe400078e0012 */
[----:B------:R-:W-:Y:S02]  /*1160*/  IMAD R16, R40, R17, R21 ;  /* 0x0000001128107224 */ /* 0x000fe400078e0215 */
[----:B------:R-:W-:Y:S02]  /*1170*/  IMAD.MOV R17, RZ, RZ, -R3 ;  /* 0x000000ffff117224 */ /* 0x000fe400078e0a03 */
[----:B------:R-:W-:Y:S02]  /*1180*/  IMAD.U32 R18, RZ, RZ, UR25 ;  /* 0x00000019ff127e24 */ /* 0x000fe4000f8e00ff */
[----:B------:R-:W-:-:S03]  /*1190*/  IMAD.HI.U32 R3, R2, R19, RZ ;  /* 0x0000001302037227 */ /* 0x000fc600078e00ff */
[----:B------:R-:W-:Y:S01]  /*11a0*/  IABS R21, R18 ;  /* 0x0000001200157213 */ /* 0x000fe20000000000 */
[----:B------:R-:W-:Y:S02]  /*11b0*/  IMAD.U32 R20, RZ, RZ, UR26 ;  /* 0x0000001aff147e24 */ /* 0x000fe4000f8e00ff */
[----:B------:R-:W-:Y:S02]  /*11c0*/  IMAD.MOV R3, RZ, RZ, -R3 ;  /* 0x000000ffff037224 */ /* 0x000fe400078e0a03 */
[----:B------:R-:W-:Y:S02]  /*11d0*/  IMAD.U32 R22, RZ, RZ, UR27 ;  /* 0x0000001bff167e24 */ /* 0x000fe4000f8e00ff */
[C---:B------:R-:W-:Y:S01]  /*11e0*/  IMAD R17, R40.reuse, R17, R23 ;  /* 0x0000001128117224 */ /* 0x040fe200078e0217 */
[----:B------:R-:W-:Y:S01]  /*11f0*/  IABS R23, R20 ;  /* 0x0000001400177213 */ /* 0x000fe20000000000 */
[----:B------:R-:W-:Y:S01]  /*1200*/  IMAD R18, R40, R3, R19 ;  /* 0x0000000328127224 */ /* 0x000fe200078e0213 */
[----:B------:R-:W-:Y:S01]  /*1210*/  IABS R25, R22 ;  /* 0x0000001600197213 */ /* 0x000fe20000000000 */
[----:B------:R-:W-:-:S04]  /*1220*/  IMAD.HI.U32 R3, R2, R21, RZ ;  /* 0x0000001502037227 */ /* 0x000fc800078e00ff */
[----:B------:R-:W-:Y:S02]  /*1230*/  IMAD.U32 R20, RZ, RZ, UR28 ;  /* 0x0000001cff147e24 */ /* 0x000fe4000f8e00ff */
[----:B------:R-:W-:Y:S02]  /*1240*/  IMAD.U32 R22, RZ, RZ, UR29 ;  /* 0x0000001dff167e24 */ /* 0x000fe4000f8e00ff */
[----:B------:R-:W-:Y:S01]  /*1250*/  IMAD.MOV R19, RZ, RZ, -R3 ;  /* 0x000000ffff137224 */ /* 0x000fe200078e0a03 */
[----:B------:R-:W-:Y:S01]  /*1260*/  IABS R27, R20 ;  /* 0x00000014001b7213 */ /* 0x000fe20000000000 */
[----:B------:R-:W-:Y:S01]  /*1270*/  IMAD.HI.U32 R3, R2, R23, RZ ;  /* 0x0000001702037227 */ /* 0x000fe200078e00ff */
[----:B------:R-:W-:-:S03]  /*1280*/  IABS R29, R22 ;  /* 0x00000016001d7213 */ /* 0x000fc60000000000 */
[----:B------:R-:W-:-:S04]  /*1290*/  IMAD.HI.U32 R20, R2, R25, RZ ;  /* 0x0000001902147227 */ /* 0x000fc800078e00ff */
[----:B------:R-:W-:Y:S02]  /*12a0*/  IMAD R19, R40, R19, R21 ;  /* 0x0000001328137224 */ /* 0x000fe400078e0215 */
[----:B------:R-:W-:Y:S02]  /*12b0*/  IMAD.MOV R21, RZ, RZ, -R3 ;  /* 0x000000ffff157224 */ /* 0x000fe400078e0a03 */
[----:B------:R-:W-:Y:S02]  /*12c0*/  IMAD.MOV R24, RZ, RZ, -R20 ;  /* 0x000000ffff187224 */ /* 0x000fe400078e0a14 */
[----:B------:R-:W-:Y:S02]  /*12d0*/  IMAD.U32 R26, RZ, RZ, UR30 ;  /* 0x0000001eff1a7e24 */ /* 0x000fe4000f8e00ff */
[----:B------:R-:W-:-:S04]  /*12e0*/  IMAD.HI.U32 R3, R2, R27, RZ ;  /* 0x0000001b02037227 */ /* 0x000fc800078e00ff */
[----:B------:R-:W-:Y:S02]  /*12f0*/  IMAD R20, R40, R21, R23 ;  /* 0x0000001528147224 */ /* 0x000fe400078e0217 */
[----:B------:R-:W-:-:S04]  /*1300*/  IMAD.HI.U32 R22, R2, R29, RZ ;  /* 0x0000001d02167227 */ /* 0x000fc800078e00ff */
[C---:B------:R-:W-:Y:S01]  /*1310*/  IMAD R21, R40.reuse, R24, R25 ;  /* 0x0000001828157224 */ /* 0x040fe200078e0219 */
[----:B------:R-:W-:Y:S01]  /*1320*/  IABS R25, R26 ;  /* 0x0000001a00197213 */ /* 0x000fe20000000000 */
[----:B------:R-:W-:Y:S02]  /*1330*/  IMAD.MOV R3, RZ, RZ, -R3 ;  /* 0x000000ffff037224 */ /* 0x000fe400078e0a03 */
[----:B------:R-:W-:Y:S02]  /*1340*/  IMAD.U32 R24, RZ, RZ, UR31 ;  /* 0x0000001fff187e24 */ /* 0x000fe4000f8e00ff */
[----:B------:R-:W-:Y:S02]  /*1350*/  IMAD.MOV R23, RZ, RZ, -R22 ;  /* 0x000000ffff177224 */ /* 0x000fe400078e0a16 */
[----:B------:R-:W-:Y:S01]  /*1360*/  IMAD R22, R40, R3, R27 ;  /* 0x0000000328167224 */ /* 0x000fe200078e021b */
[----:B------:R-:W-:Y:S01]  /*1370*/  IABS R24, R24 ;  /* 0x0000001800187213 */ /* 0x000fe20000000000 */
[----:B------:R-:W-:-:S02]  /*1380*/  IMAD.U32 R26, RZ, RZ, UR32 ;  /* 0x00000020ff1a7e24 */ /* 0x000fc4000f8e00ff */
[----:B------:R-:W-:-:S04]  /*1390*/  IMAD.HI.U32 R3, R2, R25, RZ ;  /* 0x0000001902037227 */ /* 0x000fc800078e00ff */
[----:B------:R-:W-:Y:S02]  /*13a0*/  IMAD.U32 R27, RZ, RZ, UR33 ;  /* 0x00000021ff1b7e24 */ /* 0x000fe4000f8e00ff */
[----:B------:R-:W-:Y:S01]  /*13b0*/  IMAD R23, R40, R23, R29 ;  /* 0x0000001728177224 */ /* 0x000fe200078e021d */
[----:B------:R-:W-:Y:S01]  /*13c0*/  IABS R29, R26 ;  /* 0x0000001a001d7213 */ /* 0x000fe20000000000 */
[----:B------:R-:W-:Y:S01]  /*13d0*/  IMAD.MOV R3, RZ, RZ, -R3 ;  /* 0x000000ffff037224 */ /* 0x000fe200078e0a03 */
[----:B------:R-:W-:Y:S01]  /*13e0*/  IABS R31, R27 ;  /* 0x0000001b001f7213 */ /* 0x000fe20000000000 */
[----:B------:R-:W-:Y:S02]  /*13f0*/  IMAD.MOV.U32 R27, RZ, RZ, R24 ;  /* 0x000000ffff1b7224 */ /* 0x000fe400078e0018 */
[----:B------:R-:W-:Y:S02]  /*1400*/  IMAD.U32 R26, RZ, RZ, UR34 ;  /* 0x00000022ff1a7e24 */ /* 0x000fe4000f8e00ff */
[----:B------:R-:W-:-:S02]  /*1410*/  IMAD.U32 R28, RZ, RZ, UR35 ;  /* 0x00000023ff1c7e24 */ /* 0x000fc4000f8e00ff */
[----:B------:R-:W-:Y:S01]  /*1420*/  IMAD R24, R40, R3, R25 ;  /* 0x0000000328187224 */ /* 0x000fe200078e0219 */
[----:B------:R-:W-:Y:S01]  /*1430*/  IABS R33, R26 ;  /* 0x0000001a00217213 */ /* 0x000fe20000000000 */
[----:B------:R-:W-:Y:S01]  /*1440*/  IMAD.HI.U32 R25, R2, R29, RZ ;  /* 0x0000001d02197227 */ /* 0x000fe200078e00ff */
[----:B------:R-:W-:-:S03]  /*1450*/  IABS R35, R28 ;  /* 0x0000001c00237213 */ /* 0x000fc60000000000 */
[----:B------:R-:W-:-:S04]  /*1460*/  IMAD.HI.U32 R3, R2, R27, RZ ;  /* 0x0000001b02037227 */ /* 0x000fc800078e00ff */
[----:B------:R-:W-:-:S04]  /*1470*/  IMAD.HI.U32 R26, R2, R31, RZ ;  /* 0x0000001f021a7227 */ /* 0x000fc800078e00ff */
[----:B------:R-:W-:Y:S02]  /*1480*/  IMAD.MOV R28, RZ, RZ, -R25 ;  /* 0x000000ffff1c7224 */ /* 0x000fe400078e0a19 */
[----:B------:R-:W-:Y:S02]  /*1490*/  IMAD.MOV R3, RZ, RZ, -R3 ;  /* 0x000000ffff037224 */ /* 0x000fe400078e0a03 */
[----:B------:R-:W-:Y:S02]  /*14a0*/  IMAD.MOV R30, RZ, RZ, -R26 ;  /* 0x000000ffff1e7224 */ /* 0x000fe400078e0a1a */
[C---:B------:R-:W-:Y:S02]  /*14b0*/  IMAD R26, R40.reuse, R28, R29 ;  /* 0x0000001c281a7224 */ /* 0x040fe400078e021d */
[----:B------:R-:W-:Y:S02]  /*14c0*/  IMAD R25, R40, R3, R27 ;  /* 0x0000000328197224 */ /* 0x000fe400078e021b */
[----:B------:R-:W-:-:S02]  /*14d0*/  IMAD.U32 R29, RZ, RZ, UR40 ;  /* 0x00000028ff1d7e24 */ /* 0x000fc4000f8e00ff */
[----:B------:R-:W-:-:S04]  /*14e0*/  IMAD.HI.U32 R3, R2, R33, RZ ;  /* 0x0000002102037227 */ /* 0x000fc800078e00ff */
[----:B------:R-:W-:Y:S01]  /*14f0*/  IMAD R27, R40, R30, R31 ;  /* 0x0000001e281b7224 */ /* 0x000fe200078e021f */
[----:B------:R-:W-:Y:S01]  /*1500*/  IABS R31, R29 ;  /* 0x0000001d001f7213 */ /* 0x000fe20000000000 */
[----:B------:R-:W-:-:S04]  /*1510*/  IMAD.HI.U32 R28, R2, R35, RZ ;  /* 0x00000023021c7227 */ /* 0x000fc800078e00ff */
[----:B------:R-:W-:Y:S02]  /*1520*/  IMAD.MOV R3, RZ, RZ, -R3 ;  /* 0x000000ffff037224 */ /* 0x000fe400078e0a03 */
[----:B------:R-:W-:Y:S02]  /*1530*/  IMAD.MOV R29, RZ, RZ, -R28 ;  /* 0x000000ffff1d7224 */ /* 0x000fe400078e0a1c */
[----:B------:R-:W-:Y:S02]  /*1540*/  IMAD R28, R40, R3, R33 ;  /* 0x00000003281c7224 */ /* 0x000fe400078e0221 */
[----:B------:R-:W-:-:S04]  /*1550*/  IMAD.HI.U32 R3, R2, R31, RZ ;  /* 0x0000001f02037227 */ /* 0x000fc800078e00ff */
[----:B------:R-:W-:Y:S02]  /*1560*/  IMAD.MOV R3, RZ, RZ, -R3 ;  /* 0x000000ffff037224 */ /* 0x000fe400078e0a03 */
[C---:B------:R-:W-:Y:S02]  /*1570*/  IMAD R29, R40.reuse, R29, R35 ;  /* 0x0000001d281d7224 */ /* 0x040fe400078e0223 */
[----:B------:R-:W-:Y:S02]  /*1580*/  IMAD R35, R40, R3, R31 ;  /* 0x0000000328237224 */ /* 0x000fe400078e021f */
[----:B------:R-:W-:Y:S01]  /*1590*/  @!P0 IMAD.IADD R38, R38, 0x1, -R45 ;  /* 0x0000000126268824 */ /* 0x000fe200078e0a2d */
[----:B------:R-:W-:Y:S01]  /*15a0*/  ISETP.GT.U32.AND P0, PT, R40, R5, PT ;  /* 0x000000052800720c */ /* 0x000fe20003f04070 */
[--C-:B------:R-:W-:Y:S01]  /*15b0*/  @!P1 IMAD.IADD R4, R4, 0x1, -R40.reuse ;  /* 0x0000000104049824 */ /* 0x100fe200078e0a28 */
[----:B------:R-:W-:Y:S01]  /*15c0*/  ISETP.GT.U32.AND P3, PT, R40, R35, PT ;  /* 0x000000232800720c */ /* 0x000fe20003f64070 */
[--C-:B------:R-:W-:Y:S01]  /*15d0*/  @!P5 IMAD.IADD R8, R8, 0x1, -R40.reuse ;  /* 0x000000010808d824 */ /* 0x100fe200078e0a28 */
[----:B------:R-:W-:Y:S01]  /*15e0*/  ISETP.GT.U32.AND P2, PT, R45, R38, PT ;  /* 0x000000262d00720c */ /* 0x000fe20003f44070 */
[----:B------:R-:W-:-:S02]  /*15f0*/  @!P6 IMAD.IADD R6, R6, 0x1, -R40 ;  /* 0x000000010606e824 */ /* 0x000fc400078e0a28 */
[--C-:B------:R-:W-:Y:S02]  /*1600*/  @!P4 IMAD.IADD R9, R9, 0x1, -R40.reuse ;  /* 0x000000010909c824 */ /* 0x100fe400078e0a28 */
[----:B------:R-:W-:Y:S01]  /*1610*/  IMAD.U32 R30, RZ, RZ, UR36 ;  /* 0x00000024ff1e7e24 */ /* 0x000fe2000f8e00ff */
[C---:B------:R-:W-:Y:S01]  /*1620*/  ISETP.GT.U32.AND P5, PT, R40.reuse, R6, PT ;  /* 0x000000062800720c */ /* 0x040fe20003fa4070 */
[----:B------:R-:W-:Y:S02]  /*1630*/  IMAD.U32 R33, RZ, RZ, UR4 ;  /* 0x00000004ff217e24 */ /* 0x000fe4000f8e00ff */
[--C-:B------:R-:W-:Y:S01]  /*1640*/  @!P0 IMAD.IADD R5, R5, 0x1, -R40.reuse ;  /* 0x0000000105058824 */ /* 0x100fe200078e0a28 */
[C---:B------:R-:W-:Y:S01]  /*1650*/  ISETP.GT.U32.AND P0, PT, R40.reuse, R4, PT ;  /* 0x000000042800720c */ /* 0x040fe20003f04070 */
[--C-:B------:R-:W-:Y:S01]  /*1660*/  @!P3 IMAD.IADD R35, R35, 0x1, -R40.reuse ;  /* 0x000000012323b824 */ /* 0x100fe200078e0a28 */
[----:B------:R-:W-:Y:S01]  /*1670*/  ISETP.GT.U32.AND P3, PT, R40, R10, PT ;  /* 0x0000000a2800720c */ /* 0x000fe20003f64070 */
[----:B------:R-:W-:Y:S01]  /*1680*/  @!P2 IMAD.IADD R38, R38, 0x1, -R45 ;  /* 0x000000012626a824 */ /* 0x000fe200078e0a2d */
[C---:B------:R-:W-:Y:S01]  /*1690*/  ISETP.GT.U32.AND P2, PT, R40.reuse, R7, PT ;  /* 0x000000072800720c */ /* 0x040fe20003f44070 */
[----:B------:R-:W-:Y:S01]  /*16a0*/  IMAD.U32 R32, RZ, RZ, UR37 ;  /* 0x00000025ff207e24 */ /* 0x000fe2000f8e00ff */
[----:B------:R-:W-:Y:S01]  /*16b0*/  ISETP.GT.U32.AND P1, PT, R40, R35, PT ;  /* 0x000000232800720c */ /* 0x000fe20003f24070 */
[----:B------:R-:W-:Y:S01]  /*16c0*/  IMAD.U32 R34, RZ, RZ, UR38 ;  /* 0x00000026ff227e24 */ /* 0x000fe2000f8e00ff */
[----:B------:R-:W-:Y:S01]  /*16d0*/  IABS R30, R30 ;  /* 0x0000001e001e7213 */ /* 0x000fe20000000000 */
[--C-:B------:R-:W-:Y:S01]  /*16e0*/  @!P5 IMAD.IADD R6, R6, 0x1, -R40.reuse ;  /* 0x000000010606d824 */ /* 0x100fe200078e0a28 */
[----:B------:R-:W-:Y:S01]  /*16f0*/  ISETP.GT.U32.AND P5, PT, R40, R13, PT ;  /* 0x0000000d2800720c */ /* 0x000fe20003fa4070 */
[----:B------:R-:W-:Y:S01]  /*1700*/  IMAD R139, R126, R141, RZ ;  /* 0x0000008d7e8b7224 */ /* 0x000fe200078e02ff */
[----:B------:R-:W-:Y:S01]  /*1710*/  IABS R41, R33 ;  /* 0x0000002100297213 */ /* 0x000fe20000000000 */
[--C-:B------:R-:W-:Y:S01]  /*1720*/  @!P0 IMAD.IADD R4, R4, 0x1, -R40.reuse ;  /* 0x0000000104048824 */ /* 0x100fe200078e0a28 */
[----:B------:R-:W-:Y:S01]  /*1730*/  ISETP.GT.U32.AND P0, PT, R40, R11, PT ;  /* 0x0000000b2800720c */ /* 0x000fe20003f04070 */
[--C-:B------:R-:W-:Y:S01]  /*1740*/  @!P3 IMAD.IADD R10, R10, 0x1, -R40.reuse ;  /* 0x000000010a0ab824 */ /* 0x100fe200078e0a28 */
[C---:B------:R-:W-:Y:S01]  /*1750*/  ISETP.GT.U32.AND P3, PT, R40.reuse, R8, PT ;  /* 0x000000082800720c */ /* 0x040fe20003f64070 */
[--C-:B------:R-:W-:Y:S01]  /*1760*/  @!P2 IMAD.IADD R7, R7, 0x1, -R40.reuse ;  /* 0x000000010707a824 */ /* 0x100fe200078e0a28 */
[C---:B------:R-:W-:Y:S01]  /*1770*/  ISETP.GT.U32.AND P2, PT, R40.reuse, R5, PT ;  /* 0x000000052800720c */ /* 0x040fe20003f44070 */
[----:B------:R-:W-:Y:S01]  /*1780*/  @!P1 IMAD.IADD R35, R35, 0x1, -R40 ;  /* 0x0000000123239824 */ /* 0x000fe200078e0a28 */
[C---:B------:R-:W-:Y:S01]  /*1790*/  ISETP.GT.U32.AND P1, PT, R40.reuse, R9, PT ;  /* 0x000000092800720c */ /* 0x040fe20003f24070 */
[----:B------:R-:W-:Y:S01]  /*17a0*/  IMAD.MOV.U32 R33, RZ, RZ, R30 ;  /* 0x000000ffff217224 */ /* 0x000fe200078e001e */
[C---:B------:R-:W-:Y:S01]  /*17b0*/  ISETP.GT.U32.AND P4, PT, R40.reuse, R7, PT ;  /* 0x000000072800720c */ /* 0x040fe20003f84070 */
[----:B------:R-:W-:Y:S01]  /*17c0*/  @!P5 IMAD.IADD R13, R13, 0x1, -R40 ;  /* 0x000000010d0dd824 */ /* 0x000fe200078e0a28 */
[----:B------:R-:W-:Y:S01]  /*17d0*/  ISETP.GT.U32.AND P6, PT, R40, R10, PT ;  /* 0x0000000a2800720c */ /* 0x000fe20003fc4070 */
[----:B------:R-:W-:Y:S01]  /*17e0*/  IMAD.HI.U32 R3, R2, R33, RZ ;  /* 0x0000002102037227 */ /* 0x000fe200078e00ff */
[----:B------:R-:W-:-:S02]  /*17f0*/  ISETP.GT.U32.AND P5, PT, R40, R20, PT ;  /* 0x000000142800720c */ /* 0x000fc40003fa4070 */
[----:B------:R-:W-:Y:S02]  /*1800*/  CS2R R44, SRZ ;  /* 0x00000000002c7805 */ /* 0x000fe4000001ff00 */
[----:B------:R-:W-:Y:S01]  /*1810*/  IABS R39, R32 ;  /* 0x0000002000277213 */ /* 0x000fe20000000000 */
[--C-:B------:R-:W-:Y:S01]  /*1820*/  @!P3 IMAD.IADD R8, R8, 0x1, -R40.reuse ;  /* 0x000000010808b824 */ /* 0x100fe200078e0a28 */
[C---:B------:R-:W-:Y:S01]  /*1830*/  ISETP.GT.U32.AND P3, PT, R40.reuse, R15, PT ;  /* 0x0000000f2800720c */ /* 0x040fe20003f64070 */
[--C-:B------:R-:W-:Y:S01]  /*1840*/  @!P2 IMAD.IADD R5, R5, 0x1, -R40.reuse ;  /* 0x000000010505a824 */ /* 0x100fe200078e0a28 */
[C---:B------:R-:W-:Y:S01]  /*1850*/  ISETP.GT.U32.AND P2, PT, R40.reuse, R12, PT ;  /* 0x0000000c2800720c */ /* 0x040fe20003f44070 */
[--C-:B------:R-:W-:Y:S01]  /*1860*/  @!P1 IMAD.IADD R9, R9, 0x1, -R40.reuse ;  /* 0x0000000109099824 */ /* 0x100fe200078e0a28 */
[C---:B------:R-:W-:Y:S01]  /*1870*/  ISETP.GT.U32.AND P1, PT, R40.reuse, R16, PT ;  /* 0x000000102800720c */ /* 0x040fe20003f24070 */
[--C-:B------:R-:W-:Y:S01]  /*1880*/  @!P4 IMAD.IADD R7, R7, 0x1, -R40.reuse ;  /* 0x000000010707c824 */ /* 0x100fe200078e0a28 */
[C---:B------:R-:W-:Y:S01]  /*1890*/  ISETP.GT.U32.AND P4, PT, R40.reuse, R14, PT ;  /* 0x0000000e2800720c */ /* 0x040fe20003f84070 */
[--C-:B------:R-:W-:Y:S01]  /*18a0*/  @!P0 IMAD.IADD R11, R11, 0x1, -R40.reuse ;  /* 0x000000010b0b8824 */ /* 0x100fe200078e0a28 */
[----:B------:R-:W-:Y:S01]  /*18b0*/  ISETP.GT.U32.AND P0, PT, R40, R18, PT ;  /* 0x000000122800720c */ /* 0x000fe20003f04070 */
[--C-:B------:R-:W-:Y:S01]  /*18c0*/  @!P6 IMAD.IADD R10, R10, 0x1, -R40.reuse ;  /* 0x000000010a0ae824 */ /* 0x100fe200078e0a28 */
[----:B------:R-:W-:Y:S01]  /*18d0*/  ISETP.GT.U32.AND P6, PT, R40, R17, PT ;  /* 0x000000112800720c */ /* 0x000fe20003fc4070 */
[--C-:B------:R-:W-:Y:S01]  /*18e0*/  @!P5 IMAD.IADD R20, R20, 0x1, -R40.reuse ;  /* 0x000000011414d824 */ /* 0x100fe200078e0a28 */
[----:B------:R-:W-:Y:S01]  /*18f0*/  IABS R43, R34 ;  /* 0x00000022002b7213 */ /* 0x000fe20000000000 */
[--C-:B------:R-:W-:Y:S01]  /*1900*/  @!P3 IMAD.IADD R15, R15, 0x1, -R40.reuse ;  /* 0x000000010f0fb824 */ /* 0x100fe200078e0a28 */
[----:B------:R-:W-:Y:S01]  /*1910*/  ISETP.GT.U32.AND P3, PT, R40, R22, PT ;  /* 0x000000162800720c */ /* 0x000fe20003f64070 */
[--C-:B------:R-:W-:Y:S01]  /*1920*/  @!P2 IMAD.IADD R12, R12, 0x1, -R40.reuse ;  /* 0x000000010c0ca824 */ /* 0x100fe200078e0a28 */
[----:B------:R-:W-:Y:S01]  /*1930*/  ISETP.GT.U32.AND P2, PT, R40, R19, PT ;  /* 0x000000132800720c */ /* 0x000fe20003f44070 */
[--C-:B------:R-:W-:Y:S01]  /*1940*/  @!P1 IMAD.IADD R16, R16, 0x1, -R40.reuse ;  /* 0x0000000110109824 */ /* 0x100fe200078e0a28 */
[----:B------:R-:W-:Y:S01]  /*1950*/  ISETP.GT.U32.AND P1, PT, R40, R23, PT ;  /* 0x000000172800720c */ /* 0x000fe20003f24070 */
[--C-:B------:R-:W-:Y:S01]  /*1960*/  @!P4 IMAD.IADD R14, R14, 0x1, -R40.reuse ;  /* 0x000000010e0ec824 */ /* 0x100fe200078e0a28 */
[----:B------:R-:W-:Y:S01]  /*1970*/  ISETP.GT.U32.AND P4, PT, R40, R21, PT ;  /* 0x000000152800720c */ /* 0x000fe20003f84070 */
[--C-:B------:R-:W-:Y:S01]  /*1980*/  @!P0 IMAD.IADD R18, R18, 0x1, -R40.reuse ;  /* 0x0000000112128824 */ /* 0x100fe200078e0a28 */
[C---:B------:R-:W-:Y:S01]  /*1990*/  ISETP.GT.U32.AND P0, PT, R40.reuse, R12, PT ;  /* 0x0000000c2800720c */ /* 0x040fe20003f04070 */
[----:B------:R-:W-:Y:S01]  /*19a0*/  @!P6 IMAD.IADD R17, R17, 0x1, -R40 ;  /* 0x000000011111e824 */ /* 0x000fe200078e0a28 */
[----:B------:R-:W-:Y:S01]  /*19b0*/  ISETP.GT.U32.AND P5, PT, R40, R14, PT ;  /* 0x0000000e2800720c */ /* 0x000fe20003fa4070 */
[----:B------:R-:W-:Y:S01]  /*19c0*/  IMAD.HI.U32 R30, R2, R39, RZ ;  /* 0x00000027021e7227 */ /* 0x000fe200078e00ff */
[----:B------:R-:W-:-:S03]  /*19d0*/  ISETP.GT.U32.AND P6, PT, R40, R11, PT ;  /* 0x0000000b2800720c */ /* 0x000fc60003fc4070 */
[--C-:B------:R-:W-:Y:S01]  /*19e0*/  @!P2 IMAD.IADD R19, R19, 0x1, -R40.reuse ;  /* 0x000000011313a824 */ /* 0x100fe200078e0a28 */
[----:B------:R-:W-:Y:S01]  /*19f0*/  ISETP.GT.U32.AND P2, PT, R40, R13, PT ;  /* 0x0000000d2800720c */ /* 0x000fe20003f44070 */
[--C-:B------:R-:W-:Y:S01]  /*1a00*/  @!P3 IMAD.IADD R22, R22, 0x1, -R40.reuse ;  /* 0x000000011616b824 */ /* 0x100fe200078e0a28 */
[C---:B------:R-:W-:Y:S01]  /*1a10*/  ISETP.GT.U32.AND P3, PT, R40.reuse, R16, PT ;  /* 0x000000102800720c */ /* 0x040fe20003f64070 */
[--C-:B------:R-:W-:Y:S01]  /*1a20*/  @!P4 IMAD.IADD R21, R21, 0x1, -R40.reuse ;  /* 0x000000011515c824 */ /* 0x100fe200078e0a28 */
[C---:B------:R-:W-:Y:S01]  /*1a30*/  ISETP.GT.U32.AND P4, PT, R40.reuse, R15, PT ;  /* 0x0000000f2800720c */ /* 0x040fe20003f84070 */
[--C-:B------:R-:W-:Y:S01]  /*1a40*/  @!P1 IMAD.IADD R23, R23, 0x1, -R40.reuse ;  /* 0x0000000117179824 */ /* 0x100fe200078e0a28 */
[----:B------:R-:W-:Y:S01]  /*1a50*/  ISETP.GT.U32.AND P1, PT, R40, R17, PT ;  /* 0x000000112800720c */ /* 0x000fe20003f24070 */
[----:B------:R-:W-:Y:S01]  /*1a60*/  @!P0 IMAD.IADD R12, R12, 0x1, -R40 ;  /* 0x000000010c0c8824 */ /* 0x000fe200078e0a28 */
[----:B------:R-:W-:Y:S01]  /*1a70*/  ISETP.GT.U32.AND P0, PT, R40, R18, PT ;  /* 0x000000122800720c */ /* 0x000fe20003f04070 */
[----:B------:R-:W-:-:S02]  /*1a80*/  IMAD.MOV R32, RZ, RZ, -R3 ;  /* 0x000000ffff207224 */ /* 0x000fc400078e0a03 */
[----:B------:R-:W-:-:S04]  /*1a90*/  IMAD.HI.U32 R3, R2, R43, RZ ;  /* 0x0000002b02037227 */ /* 0x000fc800078e00ff */
[--C-:B------:R-:W-:Y:S01]  /*1aa0*/  @!P2 IMAD.IADD R13, R13, 0x1, -R40.reuse ;  /* 0x000000010d0da824 */ /* 0x100fe200078e0a28 */
[----:B------:R-:W-:Y:S01]  /*1ab0*/  ISETP.GT.U32.AND P2, PT, R40, R19, PT ;  /* 0x000000132800720c */ /* 0x000fe20003f44070 */
[----:B------:R-:W-:Y:S01]  /*1ac0*/  @!P3 IMAD.IADD R16, R16, 0x1, -R40 ;  /* 0x000000011010b824 */ /* 0x000fe200078e0a28 */
[C---:B------:R-:W-:Y:S01]  /*1ad0*/  ISETP.GT.U32.AND P3, PT, R40.reuse, R23, PT ;  /* 0x000000172800720c */ /* 0x040fe20003f64070 */
[----:B------:R-:W-:Y:S02]  /*1ae0*/  IMAD.MOV R34, RZ, RZ, -R30 ;  /* 0x000000ffff227224 */ /* 0x000fe400078e0a1e */
[----:B------:R-:W-:Y:S02]  /*1af0*/  IMAD R30, R40, R32, R33 ;  /* 0x00000020281e7224 */ /* 0x000fe400078e0221 */
[--C-:B------:R-:W-:Y:S01]  /*1b00*/  @!P5 IMAD.IADD R14, R14, 0x1, -R40.reuse ;  /* 0x000000010e0ed824 */ /* 0x100fe200078e0a28 */
[C---:B------:R-:W-:Y:S01]  /*1b10*/  ISETP.GT.U32.AND P5, PT, R40.reuse, R21, PT ;  /* 0x000000152800720c */ /* 0x040fe20003fa4070 */
[--C-:B------:R-:W-:Y:S01]  /*1b20*/  @!P4 IMAD.IADD R15, R15, 0x1, -R40.reuse ;  /* 0x000000010f0fc824 */ /* 0x100fe200078e0a28 */
[----:B------:R-:W-:Y:S01]  /*1b30*/  ISETP.GT.U32.AND P4, PT, R40, R22, PT ;  /* 0x000000162800720c */ /* 0x000fe20003f84070 */
[----:B------:R-:W-:Y:S01]  /*1b40*/  @!P0 IMAD.IADD R18, R18, 0x1, -R40 ;  /* 0x0000000112128824 */ /* 0x000fe200078e0a28 */
[----:B------:R-:W-:Y:S01]  /*1b50*/  ISETP.GT.U32.AND P0, PT, R40, R25, PT ;  /* 0x000000192800720c */ /* 0x000fe20003f04070 */
[----:B------:R-:W-:-:S02]  /*1b60*/  IMAD.MOV R3, RZ, RZ, -R3 ;  /* 0x000000ffff037224 */ /* 0x000fc400078e0a03 */
[--C-:B------:R-:W-:Y:S01]  /*1b70*/  @!P1 IMAD.IADD R17, R17, 0x1, -R40.reuse ;  /* 0x0000000111119824 */ /* 0x100fe200078e0a28 */
[C---:B------:R-:W-:Y:S01]  /*1b80*/  ISETP.GT.U32.AND P1, PT, R40.reuse, R24, PT ;  /* 0x000000182800720c */ /* 0x040fe20003f24070 */
[--C-:B------:R-:W-:Y:S01]  /*1b90*/  @!P2 IMAD.IADD R19, R19, 0x1, -R40.reuse ;  /* 0x000000011313a824 */ /* 0x100fe200078e0a28 */
[C---:B------:R-:W-:Y:S01]  /*1ba0*/  ISETP.GT.U32.AND P2, PT, R40.reuse, R26, PT ;  /* 0x0000001a2800720c */ /* 0x040fe20003f44070 */
[----:B------:R-:W-:Y:S01]  /*1bb0*/  @!P3 IMAD.IADD R23, R23, 0x1, -R40 ;  /* 0x000000011717b824 */ /* 0x000fe200078e0a28 */
[C---:B------:R-:W-:Y:S01]  /*1bc0*/  ISETP.GT.U32.AND P3, PT, R40.reuse, R30, PT ;  /* 0x0000001e2800720c */ /* 0x040fe20003f64070 */
[----:B------:R-:W-:Y:S02]  /*1bd0*/  IMAD R33, R40, R3, R43 ;  /* 0x0000000328217224 */ /* 0x000fe400078e022b */
[----:B------:R-:W-:Y:S02]  /*1be0*/  IMAD.U32 R3, RZ, RZ, UR39 ;  /* 0x00000027ff037e24 */ /* 0x000fe4000f8e00ff */
[----:B------:R-:W-:-:S03]  /*1bf0*/  IMAD.HI.U32 R31, R2, R41, RZ ;  /* 0x00000029021f7227 */ /* 0x000fc600078e00ff */
[----:B------:R-:W-:Y:S01]  /*1c00*/  IABS R3, R3 ;  /* 0x0000000300037213 */ /* 0x000fe20000000000 */
[----:B------:R-:W-:Y:S02]  /*1c10*/  IMAD.MOV R42, RZ, RZ, -R31 ;  /* 0x000000ffff2a7224 */ /* 0x000fe400078e0a1f */
[C---:B------:R-:W-:Y:S02]  /*1c20*/  IMAD R31, R40.reuse, R34, R39 ;  /* 0x00000022281f7224 */ /* 0x040fe400078e0227 */
[--C-:B------:R-:W-:Y:S01]  /*1c30*/  @!P5 IMAD.IADD R21, R21, 0x1, -R40.reuse ;  /* 0x000000011515d824 */ /* 0x100fe200078e0a28 */
[----:B------:R-:W-:Y:S01]  /*1c40*/  ISETP.GT.U32.AND P5, PT, R40, R28, PT ;  /* 0x0000001c2800720c */ /* 0x000fe20003fa4070 */
[--C-:B------:R-:W-:Y:S01]  /*1c50*/  @!P4 IMAD.IADD R22, R22, 0x1, -R40.reuse ;  /* 0x000000011616c824 */ /* 0x100fe200078e0a28 */
[----:B------:R-:W-:Y:S01]  /*1c60*/  ISETP.GT.U32.AND P4, PT, R40, R29, PT ;  /* 0x0000001d2800720c */ /* 0x000fe20003f84070 */
[----:B------:R-:W-:Y:S02]  /*1c70*/  @!P0 IMAD.IADD R25, R25, 0x1, -R40 ;  /* 0x0000000119198824 */ /* 0x000fe400078e0a28 */
[----:B------:R-:W-:-:S04]  /*1c80*/  IMAD.HI.U32 R2, R2, R3, RZ ;  /* 0x0000000302027227 */ /* 0x000fc800078e00ff */
[--C-:B------:R-:W-:Y:S01]  /*1c90*/  @!P1 IMAD.IADD R24, R24, 0x1, -R40.reuse ;  /* 0x0000000118189824 */ /* 0x100fe200078e0a28 */
[----:B------:R-:W-:Y:S01]  /*1ca0*/  ISETP.GT.U32.AND P1, PT, R40, R31, PT ;  /* 0x0000001f2800720c */ /* 0x000fe20003f24070 */
[--C-:B------:R-:W-:Y:S01]  /*1cb0*/  @!P2 IMAD.IADD R26, R26, 0x1, -R40.reuse ;  /* 0x000000011a1aa824 */ /* 0x100fe200078e0a28 */
[----:B------:R-:W-:Y:S01]  /*1cc0*/  ISETP.GT.U32.AND P2, PT, R40, R33, PT ;  /* 0x000000212800720c */ /* 0x000fe20003f44070 */
[----:B------:R-:W-:Y:S01]  /*1cd0*/  @!P3 IMAD.IADD R30, R30, 0x1, -R40 ;  /* 0x000000011e1eb824 */ /* 0x000fe200078e0a28 */
[C---:B------:R-:W-:Y:S01]  /*1ce0*/  ISETP.GT.U32.AND P3, PT, R40.reuse, R25, PT ;  /* 0x000000192800720c */ /* 0x040fe20003f64070 */
[----:B------:R-:W-:Y:S02]  /*1cf0*/  IMAD.MOV R2, RZ, RZ, -R2 ;  /* 0x000000ffff027224 */ /* 0x000fe400078e0a02 */
[C---:B------:R-:W-:Y:S01]  /*1d00*/  IMAD R32, R40.reuse, R42, R41 ;  /* 0x0000002a28207224 */ /* 0x040fe200078e0229 */
[----:B------:R-:W-:Y:S01]  /*1d10*/  CS2R R42, SRZ ;  /* 0x00000000002a7805 */ /* 0x000fe2000001ff00 */
[----:B------:R-:W-:Y:S01]  /*1d20*/  IMAD R34, R40, R2, R3 ;  /* 0x0000000228227224 */ /* 0x000fe200078e0203 */
[----:B------:R-:W-:Y:S01]  /*1d30*/  SHF.R.S32.HI R3, RZ, 0x1f, R138 ;  /* 0x0000001fff037819 */ /* 0x000fe2000001148a */
[--C-:B------:R-:W-:Y:S01]  /*1d40*/  @!P5 IMAD.IADD R28, R28, 0x1, -R40.reuse ;  /* 0x000000011c1cd824 */ /* 0x100fe200078e0a28 */
[C---:B------:R-:W-:Y:S01]  /*1d50*/  ISETP.GT.U32.AND P0, PT, R40.reuse, R32, PT ;  /* 0x000000202800720c */ /* 0x040fe20003f04070 */
[--C-:B------:R-:W-:Y:S01]  /*1d60*/  @!P4 IMAD.IADD R29, R29, 0x1, -R40.reuse ;  /* 0x000000011d1dc824 */ /* 0x100fe200078e0a28 */
[----:B------:R-:W-:Y:S01]  /*1d70*/  ISETP.GT.U32.AND P4, PT, R40, R34, PT ;  /* 0x000000222800720c */ /* 0x000fe20003f84070 */
[--C-:B------:R-:W-:Y:S01]  /*1d80*/  @!P1 IMAD.IADD R31, R31, 0x1, -R40.reuse ;  /* 0x000000011f1f9824 */ /* 0x100fe200078e0a28 */
[----:B------:R-:W-:Y:S01]  /*1d90*/  ISETP.GE.AND P5, PT, R116, RZ, PT ;  /* 0x000000ff7400720c */ /* 0x000fe20003fa6270 */
[--C-:B------:R-:W-:Y:S01]  /*1da0*/  @!P2 IMAD.IADD R33, R33, 0x1, -R40.reuse ;  /* 0x000000012121a824 */ /* 0x100fe200078e0a28 */
[C---:B------:R-:W-:Y:S01]  /*1db0*/  ISETP.GT.U32.AND P1, PT, R40.reuse, R26, PT ;  /* 0x0000001a2800720c */ /* 0x040fe20003f24070 */
[--C-:B------:R-:W-:Y:S01]  /*1dc0*/  @!P3 IMAD.IADD R25, R25, 0x1, -R40.reuse ;  /* 0x000000011919b824 */ /* 0x100fe200078e0a28 */
[C---:B------:R-:W-:Y:S01]  /*1dd0*/  ISETP.GT.U32.AND P2, PT, R40.reuse, R28, PT ;  /* 0x0000001c2800720c */ /* 0x040fe20003f44070 */
[--C-:B------:R-:W-:Y:S01]  /*1de0*/  @!P6 IMAD.IADD R11, R11, 0x1, -R40.reuse ;  /* 0x000000010b0be824 */ /* 0x100fe200078e0a28 */
[----:B------:R-:W-:Y:S01]  /*1df0*/  ISETP.GT.U32.AND P3, PT, R40, R29, PT ;  /* 0x0000001d2800720c */ /* 0x000fe20003f64070 */
[----:B------:R-:W-:Y:S01]  /*1e00*/  IMAD R135, R128, R141, RZ ;  /* 0x0000008d80877224 */ /* 0x000fe200078e02ff */
[----:B------:R-:W-:Y:S01]  /*1e10*/  ISETP.GT.U32.AND P6, PT, R40, R20, PT ;  /* 0x000000142800720c */ /* 0x000fe20003fc4070 */
[--C-:B------:R-:W-:Y:S01]  /*1e20*/  @!P0 IMAD.IADD R32, R32, 0x1, -R40.reuse ;  /* 0x0000000120208824 */ /* 0x100fe200078e0a28 */
[----:B------:R-:W-:Y:S01]  /*1e30*/  LEA.HI R138, R3, R138, RZ, 0x5 ;  /* 0x0000008a038a7211 */ /* 0x000fe200078f28ff */
[----:B------:R-:W-:Y:S01]  /*1e40*/  @!P4 IMAD.IADD R34, R34, 0x1, -R40 ;  /* 0x000000012222c824 */ /* 0x000fe200078e0a28 */
[----:B------:R-:W-:Y:S01]  /*1e50*/  LOP3.LUT R2, R0, 0xc0, RZ, 0xc0, !PT ;  /* 0x000000c000027812 */ /* 0x000fe200078ec0ff */
[----:B------:R-:W-:Y:S01]  /*1e60*/  @!P5 IMAD.MOV R38, RZ, RZ, -R38 ;  /* 0x000000ffff26d224 */ /* 0x000fe200078e0a26 */
[----:B------:R-:W-:Y:S01]  /*1e70*/  ISETP.GT.U32.AND P5, PT, R40, R33, PT ;  /* 0x000000212800720c */ /* 0x000fe20003fa4070 */
[--C-:B------:R-:W-:Y:S01]  /*1e80*/  @!P1 IMAD.IADD R26, R26, 0x1, -R40.reuse ;  /* 0x000000011a1a9824 */ /* 0x100fe200078e0a28 */
[----:B------:R-:W-:Y:S01]  /*1e90*/  ISETP.GT.U32.AND P1, PT, R40, R30, PT ;  /* 0x0000001e2800720c */ /* 0x000fe20003f24070 */
[--C-:B------:R-:W-:Y:S01]  /*1ea0*/  @!P2 IMAD.IADD R28, R28, 0x1, -R40.reuse ;  /* 0x000000011c1ca824 */ /* 0x100fe200078e0a28 */
[C---:B------:R-:W-:Y:S01]  /*1eb0*/  ISETP.GT.U32.AND P2, PT, R40.reuse, R32, PT ;  /* 0x000000202800720c */ /* 0x040fe20003f44070 */
[--C-:B------:R-:W-:Y:S01]  /*1ec0*/  @!P3 IMAD.IADD R29, R29, 0x1, -R40.reuse ;  /* 0x000000011d1db824 */ /* 0x100fe200078e0a28 */
[----:B------:R-:W-:Y:S01]  /*1ed0*/  ISETP.GT.U32.AND P4, PT, R40, R34, PT ;  /* 0x000000222800720c */ /* 0x000fe20003f84070 */
[--C-:B------:R-:W-:Y:S01]  /*1ee0*/  @!P6 IMAD.IADD R20, R20, 0x1, -R40.reuse ;  /* 0x000000011414e824 */ /* 0x100fe200078e0a28 */
[----:B------:R-:W-:Y:S01]  /*1ef0*/  ISETP.LE.AND P3, PT, RZ, UR5, PT ;  /* 0x00000005ff007c0c */ /* 0x000fe2000bf63270 */
[----:B------:R-:W-:Y:S01]  /*1f00*/  IMAD R137, R132, R141, RZ ;  /* 0x0000008d84897224 */ /* 0x000fe200078e02ff */
[----:B------:R-:W-:Y:S01]  /*1f10*/  ISETP.GT.U32.AND P6, PT, R40, R27, PT ;  /* 0x0000001b2800720c */ /* 0x000fe20003fc4070 */
[----:B------:R-:W-:Y:S01]  /*1f20*/  IMAD R123, R134, R123, RZ ;  /* 0x0000007b867b7224 */ /* 0x000fe200078e02ff */
[----:B------:R-:W-:Y:S01]  /*1f30*/  LOP3.LUT R3, RZ, R37, RZ, 0x33, !PT ;  /* 0x00000025ff037212 */ /* 0x000fe200078e33ff */
[--C-:B------:R-:W-:Y:S01]  /*1f40*/  @!P5 IMAD.IADD R33, R33, 0x1, -R40.reuse ;  /* 0x000000012121d824 */ /* 0x100fe200078e0a28 */
[----:B------:R-:W-:Y:S01]  /*1f50*/  ISETP.LE.AND P5, PT, RZ, UR7, PT ;  /* 0x00000007ff007c0c */ /* 0x000fe2000bfa3270 */
[--C-:B------:R-:W-:Y:S01]  /*1f60*/  @!P1 IMAD.IADD R30, R30, 0x1, -R40.reuse ;  /* 0x000000011e1e9824 */ /* 0x100fe200078e0a28 */
[----:B------:R-:W-:Y:S01]  /*1f70*/  ISETP.LE.AND P1, PT, RZ, UR6, PT ;  /* 0x00000006ff007c0c */ /* 0x000fe2000bf23270 */
[--C-:B------:R-:W-:Y:S01]  /*1f80*/  @!P2 IMAD.IADD R32, R32, 0x1, -R40.reuse ;  /* 0x000000012020a824 */ /* 0x100fe200078e0a28 */
[----:B------:R-:W-:Y:S01]  /*1f90*/  ISETP.LE.AND P2, PT, RZ, UR12, PT ;  /* 0x0000000cff007c0c */ /* 0x000fe2000bf43270 */
[----:B------:R-:W-:Y:S01]  /*1fa0*/  @!P4 IMAD.IADD R34, R34, 0x1, -R40 ;  /* 0x000000012222c824 */ /* 0x000fe200078e0a28 */
[----:B------:R-:W-:Y:S01]  /*1fb0*/  ISETP.LE.AND P4, PT, RZ, UR13, PT ;  /* 0x0000000dff007c0c */ /* 0x000fe2000bf83270 */
[----:B------:R-:W-:Y:S01]  /*1fc0*/  @!P3 IMAD.MOV R4, RZ, RZ, -R4 ;  /* 0x000000ffff04b224 */ /* 0x000fe200078e0a04 */
[----:B------:R-:W-:Y:S01]  /*1fd0*/  ISETP.LE.AND P3, PT, RZ, UR14, PT ;  /* 0x0000000eff007c0c */ /* 0x000fe2000bf63270 */
[----:B------:R-:W-:Y:S01]  /*1fe0*/  @!P6 IMAD.IADD R27, R27, 0x1, -R40 ;  /* 0x000000011b1be824 */ /* 0x000fe200078e0a28 */
[----:B------:R-:W-:Y:S01]  /*1ff0*/  ISETP.GT.U32.AND P6, PT, R40, R24, PT ;  /* 0x000000182800720c */ /* 0x000fe20003fc4070 */
[----:B------:R-:W-:Y:S01]  /*2000*/  ULDC.64 UR6, c[0x0][0x210] ;  /* 0x0000840000067ab9 */ /* 0x000fe20000000a00 */
[----:B------:R-:W-:Y:S01]  /*2010*/  SHF.R.U32.HI R39, RZ, 0x2, R2 ;  /* 0x00000002ff277819 */ /* 0x000fe20000011602 */
[----:B------:R-:W-:Y:S01]  /*2020*/  @!P5 IMAD.MOV R6, RZ, RZ, -R6 ;  /* 0x000000ffff06d224 */ /* 0x000fe200078e0a06 */
[----:B------:R-:W-:Y:S01]  /*2030*/  ISETP.LE.AND P5, PT, RZ, UR17, PT ;  /* 0x00000011ff007c0c */ /* 0x000fe2000bfa3270 */
        /* <DEDUP_REMOVED lines=8> */
[----:B------:R-:W-:Y:S01]  /*20c0*/  @!P6 IMAD.IADD R24, R24, 0x1, -R40 ;  /* 0x000000011818e824 */ /* 0x000fe200078e0a28 */
[----:B------:R-:W-:Y:S01]  /*20d0*/  ISETP.GT.U32.AND P0, PT, R40, R27, PT ;  /* 0x0000001b2800720c */ /* 0x000fe20003f04070 */
[----:B------:R-:W-:Y:S01]  /*20e0*/  IMAD R141, R136, R141, RZ ;  /* 0x0000008d888d7224 */ /* 0x000fe200078e02ff */
[----:B------:R-:W-:Y:S01]  /*20f0*/  ISETP.NE.AND P6, PT, R36, RZ, PT ;  /* 0x000000ff2400720c */ /* 0x000fe20003fc5270 */
        /* <DEDUP_REMOVED lines=12> */
[----:B------:R-:W-:Y:S01]  /*21c0*/  UMOV UR12, 0x80 ;  /* 0x00000080000c7882 */ /* 0x000fe20000000000 */
[----:B------:R-:W-:Y:S01]  /*21d0*/  @!P6 LOP3.LUT R38, RZ, R36, RZ, 0x33, !PT ;  /* 0x00000024ff26e212 */ /* 0x000fe200078e33ff */
        /* <DEDUP_REMOVED lines=11> */
[----:B------:R-:W-:Y:S01]  /*2290*/  ISETP.LE.AND P6, PT, RZ, UR40, PT ;  /* 0x00000028ff007c0c */ /* 0x000fe2000bfc3270 */
[----:B------:R-:W0:Y:S01]  /*22a0*/  LDC R36, c[0x0][0x240] ;  /* 0x00009000ff247b82 */ /* 0x000e220000000800 */
        /* <DEDUP_REMOVED lines=12> */
[----:B------:R-:W-:-:S02]  /*2370*/  SEL R4, R3, R4, !P0 ;  /* 0x0000000403047207 */ /* 0x000fc40004000000 */
[----:B------:R-:W-:Y:S02]  /*2380*/  CS2R R40, SRZ ;  /* 0x0000000000287805 */ /* 0x000fe4000001ff00 */
[C---:B------:R-:W-:Y:S01]  /*2390*/  SEL R5, R3.reuse, R5, !P0 ;  /* 0x0000000503057207 */ /* 0x040fe20004000000 */
        /* <DEDUP_REMOVED lines=10> */
[----:B0-----:R-:W-:Y:S01]  /*2440*/  IMAD R4, R4, R36, RZ ;  /* 0x0000002404047224 */ /* 0x001fe200078e02ff */
[----:B------:R-:W-:Y:S01]  /*2450*/  SEL R6, R3, R6, !P0 ;  /* 0x0000000603067207 */ /* 0x000fe20004000000 */
[----:B------:R-:W-:Y:S01]  /*2460*/  IMAD R5, R5, R36, RZ ;  /* 0x0000002405057224 */ /* 0x000fe200078e02ff */
[C---:B------:R-:W-:Y:S01]  /*2470*/  SEL R7, R3.reuse, R7, !P0 ;  /* 0x0000000703077207 */ /* 0x040fe20004000000 */
[----:B------:R-:W-:Y:S01]  /*2480*/  @!P5 IMAD.MOV R31, RZ, RZ, -R31 ;  /* 0x000000ffff1fd224 */ /* 0x000fe200078e0a1f */
        /* <DEDUP_REMOVED lines=9> */
[-C--:B------:R-:W-:Y:S01]  /*2520*/  IMAD R6, R6, R36.reuse, RZ ;  /* 0x0000002406067224 */ /* 0x080fe200078e02ff */
[----:B------:R-:W-:Y:S01]  /*2530*/  SEL R13, R3, R13, !P0 ;  /* 0x0000000d030d7207 */ /* 0x000fe20004000000 */
[----:B------:R-:W-:Y:S01]  /*2540*/  IMAD R7, R7, R36, RZ ;  /* 0x0000002407077224 */ /* 0x000fe200078e02ff */
        /* <DEDUP_REMOVED lines=43> */
[-C--:B------:R-:W-:Y:S01]  /*2800*/  IMAD R29, R29, R36.reuse, RZ ;  /* 0x000000241d1d7224 */ /* 0x080fe200078e02ff */
[----:B------:R-:W0:Y:S01]  /*2810*/  LDC.64 R2, c[0x0][0x218] ;  /* 0x00008600ff027b82 */ /* 0x000e220000000a00 */
[----:B------:R-:W-:Y:S01]  /*2820*/  ULDC UR4, c[0x0][0x234] ;  /* 0x00008d0000047ab9 */ /* 0x000fe20000000800 */
[-C--:B------:R-:W-:Y:S01]  /*2830*/  IMAD R30, R30, R36.reuse, RZ ;  /* 0x000000241e1e7224 */ /* 0x080fe200078e02ff */
[----:B------:R-:W-:Y:S01]  /*2840*/  LOP3.LUT R118, R39, 0x1fe, R118, 0x78, !PT ;  /* 0x000001fe27767812 */ /* 0x000fe200078e7876 */
[----:B------:R-:W-:Y:S01]  /*2850*/  IMAD R38, R38, UR4, RZ ;  /* 0x0000000426267c24 */ /* 0x000fe2000f8e02ff */
[----:B------:R-:W-:Y:S01]  /*2860*/  UIADD3 UR4, UR8, 0x4000, URZ ;  /* 0x0000400008047890 */ /* 0x000fe2000fffe03f */
[-C--:B------:R-:W-:Y:S01]  /*2870*/  IMAD R31, R31, R36.reuse, RZ ;  /* 0x000000241f1f7224 */ /* 0x080fe200078e02ff */
[----:B------:R-:W-:Y:S01]  /*2880*/  SHF.R.S32.HI R138, RZ, 0x5, R138 ;  /* 0x00000005ff8a7819 */ /* 0x000fe2000001148a */
[-C--:B------:R-:W-:Y:S01]  /*2890*/  IMAD R32, R32, R36.reuse, RZ ;  /* 0x0000002420207224 */ /* 0x080fe200078e02ff */
[----:B------:R-:W-:Y:S01]  /*28a0*/  LEA R90, P0, R38, UR6, 0x1 ;  /* 0x00000006265a7c11 */ /* 0x000fe2000f8008ff */
[-C--:B------:R-:W-:Y:S01]  /*28b0*/  IMAD R33, R33, R36.reuse, RZ ;  /* 0x0000002421217224 */ /* 0x080fe200078e02ff */
[----:B------:R-:W-:Y:S01]  /*28c0*/  USHF.R.U32.HI UR4, URZ, 0x4, UR4 ;  /* 0x000000043f047899 */ /* 0x000fe20008011604 */
[-C--:B------:R-:W-:Y:S01]  /*28d0*/  IMAD R34, R34, R36.reuse, RZ ;  /* 0x0000002422227224 */ /* 0x080fe200078e02ff */
[----:B------:R-:W-:Y:S01]  /*28e0*/  LEA.HI.X.SX32 R91, R38, UR7, 0x1, P0 ;  /* 0x00000007265b7c11 */ /* 0x000fe200080f0eff */
[----:B------:R-:W-:Y:S01]  /*28f0*/  IMAD R35, R35, R36, RZ ;  /* 0x0000002423237224 */ /* 0x000fe200078e02ff */
[----:B------:R-:W-:Y:S01]  /*2900*/  USGXT.U32 UR4, UR4, 0xe ;  /* 0x0000000e0404789a */ /* 0x000fe20008000000 */
[----:B------:R-:W-:-:S02]  /*2910*/  CS2R R36, SRZ ;  /* 0x0000000000247805 */ /* 0x000fc4000001ff00 */
[----:B------:R-:W-:Y:S02]  /*2920*/  CS2R R38, SRZ ;  /* 0x0000000000267805 */ /* 0x000fe4000001ff00 */
[----:B------:R-:W-:Y:S01]  /*2930*/  LOP3.LUT R143, R118, 0x40, RZ, 0x3c, !PT ;  /* 0x00000040768f7812 */ /* 0x000fe200078e3cff */
[----:B------:R-:W-:Y:S01]  /*2940*/  UMOV UR13, 0x40000040 ;  /* 0x40000040000d7882 */ /* 0x000fe20000000000 */
[----:B------:R-:W-:Y:S01]  /*2950*/  UMOV UR5, URZ ;  /* 0x0000003f00057c82 */ /* 0x000fe20008000000 */
[----:B------:R-:W-:Y:S01]  /*2960*/  ULDC UR17, c[0x0][0x230] ;  /* 0x00008c0000117ab9 */ /* 0x000fe20000000800 */
[----:B------:R-:W-:Y:S01]  /*2970*/  UIADD3.64 UR12, UR4, UR12, URZ ;  /* 0x0000000c040c7297 */ /* 0x000fe2000fffe03f */
[CC--:B0-----:R-:W-:Y:S02]  /*2980*/  LEA R148, P6, R4.reuse, R2.reuse, 0x1 ;  /* 0x0000000204947211 */ /* 0x0c1fe400078c08ff */
[----:B------:R-:W-:Y:S02]  /*2990*/  LEA R146, P1, R5, R2, 0x1 ;  /* 0x0000000205927211 */ /* 0x000fe400078208ff */
[----:B------:R-:W-:-:S02]  /*29a0*/  LEA.HI.X.SX32 R169, R4, R3, 0x1, P6 ;  /* 0x0000000304a97211 */ /* 0x000fc400030f0eff */
[----:B------:R-:W-:Y:S02]  /*29b0*/  LEA.HI.X.SX32 R119, R5, R3, 0x1, P1 ;  /* 0x0000000305777211 */ /* 0x000fe400008f0eff */
[-C--:B------:R-:W-:Y:S02]  /*29c0*/  LEA R170, P2, R6, R2.reuse, 0x1 ;  /* 0x0000000206aa7211 */ /* 0x080fe400078408ff */
[-C--:B------:R-:W-:Y:S02]  /*29d0*/  LEA R172, P3, R7, R2.reuse, 0x1 ;  /* 0x0000000207ac7211 */ /* 0x080fe400078608ff */
[-C--:B------:R-:W-:Y:S02]  /*29e0*/  LEA R198, P4, R8, R2.reuse, 0x1 ;  /* 0x0000000208c67211 */ /* 0x080fe400078808ff */
[-C--:B------:R-:W-:Y:S02]  /*29f0*/  LEA R194, P5, R9, R2.reuse, 0x1 ;  /* 0x0000000209c27211 */ /* 0x080fe400078a08ff */
[----:B------:R-:W-:-:S02]  /*2a00*/  LEA R200, P6, R10, R2, 0x1 ;  /* 0x000000020ac87211 */ /* 0x000fc400078c08ff */
[----:B------:R-:W-:Y:S02]  /*2a10*/  LEA R196, P1, R11, R2, 0x1 ;  /* 0x000000020bc47211 */ /* 0x000fe400078208ff */
[-C--:B------:R-:W-:Y:S02]  /*2a20*/  LEA.HI.X.SX32 R171, R6, R3.reuse, 0x1, P2 ;  /* 0x0000000306ab7211 */ /* 0x080fe400010f0eff */
[-C--:B------:R-:W-:Y:S02]  /*2a30*/  LEA.HI.X.SX32 R173, R7, R3.reuse, 0x1, P3 ;  /* 0x0000000307ad7211 */ /* 0x080fe400018f0eff */
[-C--:B------:R-:W-:Y:S02]  /*2a40*/  LEA.HI.X.SX32 R199, R8, R3.reuse, 0x1, P4 ;  /* 0x0000000308c77211 */ /* 0x080fe400020f0eff */
[-C--:B------:R-:W-:Y:S02]  /*2a50*/  LEA.HI.X.SX32 R195, R9, R3.reuse, 0x1, P5 ;  /* 0x0000000309c37211 */ /* 0x080fe400028f0eff */
        /* <DEDUP_REMOVED lines=34> */
[----:B------:R-:W-:Y:S02]  /*2c80*/  CS2R R24, SRZ ;  /* 0x0000000000187805 */ /* 0x000fe4000001ff00 */
[-C--:B------:R-:W-:Y:S02]  /*2c90*/  LEA.HI.X.SX32 R103, R26, R3.reuse, 0x1, P4 ;  /* 0x000000031a677211 */ /* 0x080fe400020f0eff */
[----:B------:R-:W-:-:S02]  /*2ca0*/  LEA.HI.X.SX32 R101, R27, R3, 0x1, P5 ;  /* 0x000000031b657211 */ /* 0x000fc400028f0eff */
[----:B------:R-:W-:Y:S02]  /*2cb0*/  CS2R R26, SRZ ;  /* 0x00000000001a7805 */ /* 0x000fe4000001ff00 */
[-C--:B------:R-:W-:Y:S02]  /*2cc0*/  LEA.HI.X.SX32 R21, R28, R3.reuse, 0x1, P6 ;  /* 0x000000031c157211 */ /* 0x080fe400030f0eff */
[----:B------:R-:W-:Y:S02]  /*2cd0*/  LEA.HI.X.SX32 R89, R29, R3, 0x1, P1 ;  /* 0x000000031d597211 */ /* 0x000fe400008f0eff */
[----:B------:R-:W-:Y:S02]  /*2ce0*/  CS2R R28, SRZ ;  /* 0x00000000001c7805 */ /* 0x000fe4000001ff00 */
[-C--:B------:R-:W-:Y:S02]  /*2cf0*/  LEA R16, P2, R30, R2.reuse, 0x1 ;  /* 0x000000021e107211 */ /* 0x080fe400078408ff */
[----:B------:R-:W-:-:S02]  /*2d00*/  LEA R18, P3, R31, R2, 0x1 ;  /* 0x000000021f127211 */ /* 0x000fc400078608ff */
[-C--:B------:R-:W-:Y:S02]  /*2d10*/  LEA R22, P4, R32, R2.reuse, 0x1 ;  /* 0x0000000220167211 */ /* 0x080fe400078808ff */
[-C--:B------:R-:W-:Y:S02]  /*2d20*/  LEA R14, P5, R33, R2.reuse, 0x1 ;  /* 0x00000002210e7211 */ /* 0x080fe400078a08ff */
[-C--:B------:R-:W-:Y:S02]  /*2d30*/  LEA R12, P6, R34, R2.reuse, 0x1 ;  /* 0x00000002220c7211 */ /* 0x080fe400078c08ff */
[----:B------:R-:W-:Y:S02]  /*2d40*/  LEA R92, P1, R35, R2, 0x1 ;  /* 0x00000002235c7211 */ /* 0x000fe400078208ff */
[-C--:B------:R-:W-:Y:S02]  /*2d50*/  LEA.HI.X.SX32 R17, R30, R3.reuse, 0x1, P2 ;  /* 0x000000031e117211 */ /* 0x080fe400010f0eff */
[----:B------:R-:W-:-:S02]  /*2d60*/  LEA.HI.X.SX32 R19, R31, R3, 0x1, P3 ;  /* 0x000000031f137211 */ /* 0x000fc400018f0eff */
[----:B------:R-:W-:Y:S02]  /*2d70*/  CS2R R30, SRZ ;  /* 0x00000000001e7805 */ /* 0x000fe4000001ff00 */
[-C--:B------:R-:W-:Y:S02]  /*2d80*/  LEA.HI.X.SX32 R23, R32, R3.reuse, 0x1, P4 ;  /* 0x0000000320177211 */ /* 0x080fe400020f0eff */
[-C--:B------:R-:W-:Y:S02]  /*2d90*/  LEA.HI.X.SX32 R15, R33, R3.reuse, 0x1, P5 ;  /* 0x00000003210f7211 */ /* 0x080fe400028f0eff */
[----:B------:R-:W-:Y:S02]  /*2da0*/  CS2R R32, SRZ ;  /* 0x0000000000207805 */ /* 0x000fe4000001ff00 */
[-C--:B------:R-:W-:Y:S02]  /*2db0*/  LEA.HI.X.SX32 R13, R34, R3.reuse, 0x1, P6 ;  /* 0x00000003220d7211 */ /* 0x080fe400030f0eff */
[----:B------:R-:W-:-:S02]  /*2dc0*/  LEA.HI.X.SX32 R93, R35, R3, 0x1, P1 ;  /* 0x00000003235d7211 */ /* 0x000fc400008f0eff */
[----:B------:R-:W-:-:S07]  /*2dd0*/  CS2R R34, SRZ ;  /* 0x0000000000227805 */ /* 0x000fce000001ff00 */
.L_x_1:
[----:B------:R-:W-:Y:S01]  /*2de0*/  ISETP.GE.AND P0, PT, R117, UR17, PT ;  /* 0x0000001175007c0c */ /* 0x000fe2000bf06270 */
[----:B------:R-:W-:Y:S01]  /*2df0*/  IMAD.WIDE R2, R131, 0x2, R90 ;  /* 0x0000000283027825 */ /* 0x000fe200078e025a */
[----:B------:R-:W-:Y:S02]  /*2e00*/  PRMT R145, RZ, 0x7610, R145 ;  /* 0x00007610ff917816 */ /* 0x000fe40000000091 */
[----:B------:R-:W-:Y:S01]  /*2e10*/  ISETP.GE.AND P1, PT, R136, UR17, PT ;  /* 0x0000001188007c0c */ /* 0x000fe2000bf26270 */
[----:B------:R-:W-:Y:S01]  /*2e20*/  IMAD.WIDE R4, R141, 0x2, R90 ;  /* 0x000000028d047825 */ /* 0x000fe200078e025a */
[----:B------:R-:W-:-:S07]  /*2e30*/  PRMT R120, RZ, 0x7610, R120 ;  /* 0x00007610ff787816 */ /* 0x000fce0000000078 */
[----:B------:R0:W2:Y:S01]  /*2e40*/  @!P0 LDG.E.U16 R145, desc[UR10][R2.64] ;  /* 0x0000000a02918981 */ /* 0x0000a2000c1e1500 */
[----:B------:R-:W-:Y:S02]  /*2e50*/  ISETP.GE.AND P0, PT, R132, UR17, PT ;  /* 0x0000001184007c0c */ /* 0x000fe4000bf06270 */
[----:B------:R-:W-:Y:S01]  /*2e60*/  PRMT R147, RZ, 0x7610, R147 ;  /* 0x00007610ff937816 */ /* 0x000fe20000000093 */
[----:B------:R1:W3:Y:S01]  /*2e70*/  @!P1 LDG.E.U16 R120, desc[UR10][R4.64] ;  /* 0x0000000a04789981 */ /* 0x0002e2000c1e1500 */
[----:B------:R-:W-:Y:S01]  /*2e80*/  ISETP.GE.AND P1, PT, R128, UR17, PT ;  /* 0x0000001180007c0c */ /* 0x000fe2000bf26270 */
[--C-:B------:R-:W-:Y:S01]  /*2e90*/  IMAD.WIDE R6, R139, 0x2, R90.reuse ;  /* 0x000000028b067825 */ /* 0x100fe200078e025a */
[----:B------:R-:W-:Y:S02]  /*2ea0*/  ISETP.GE.AND P2, PT, R126, UR17, PT ;  /* 0x000000117e007c0c */ /* 0x000fe4000bf46270 */
[----:B------:R-:W-:Y:S01]  /*2eb0*/  ISETP.GE.AND P3, PT, R130, UR17, PT ;  /* 0x0000001182007c0c */ /* 0x000fe2000bf66270 */
[----:B0-----:R-:W-:Y:S01]  /*2ec0*/  IMAD.WIDE R2, R137, 0x2, R90 ;  /* 0x0000000289027825 */ /* 0x001fe200078e025a */
[----:B------:R-:W-:-:S02]  /*2ed0*/  ISETP.GE.AND P4, PT, R124, UR17, PT ;  /* 0x000000117c007c0c */ /* 0x000fc4000bf86270 */
[----:B------:R-:W-:Y:S01]  /*2ee0*/  PRMT R144, RZ, 0x7610, R144 ;  /* 0x00007610ff907816 */ /* 0x000fe20000000090 */
[----:B-1----:R-:W-:Y:S01]  /*2ef0*/  IMAD.WIDE R4, R135, 0x2, R90 ;  /* 0x0000000287047825 */ /* 0x002fe200078e025a */
[----:B------:R0:W4:Y:S01]  /*2f00*/  @!P0 LDG.E.U16 R147, desc[UR10][R2.64] ;  /* 0x0000000a02938981 */ /* 0x000122000c1e1500 */
[----:B------:R-:W-:Y:S02]  /*2f10*/  ISETP.GE.AND P0, PT, R122, UR17, PT ;  /* 0x000000117a007c0c */ /* 0x000fe4000bf06270 */
[----:B------:R-:W-:Y:S01]  /*2f20*/  PRMT R149, RZ, 0x7610, R149 ;  /* 0x00007610ff957816 */ /* 0x000fe20000000095 */
[----:B------:R-:W-:Y:S01]  /*2f30*/  IMAD.WIDE R8, R133, 0x2, R90 ;  /* 0x0000000285087825 */ /* 0x000fe200078e025a */
[----:B------:R-:W-:Y:S01]  /*2f40*/  PRMT R142, RZ, 0x7610, R142 ;  /* 0x00007610ff8e7816 */ /* 0x000fe2000000008e */
[----:B------:R1:W5:Y:S01]  /*2f50*/  @!P1 LDG.E.U16 R144, desc[UR10][R4.64] ;  /* 0x0000000a04909981 */ /* 0x000362000c1e1500 */
[----:B------:R-:W-:Y:S01]  /*2f60*/  PRMT R151, RZ, 0x7610, R151 ;  /* 0x00007610ff977816 */ /* 0x000fe20000000097 */
[----:B------:R-:W-:Y:S01]  /*2f70*/  IMAD.WIDE R10, R129, 0x2, R90 ;  /* 0x00000002810a7825 */ /* 0x000fe200078e025a */
[----:B------:R-:W-:Y:S01]  /*2f80*/  PRMT R140, RZ, 0x7610, R140 ;  /* 0x00007610ff8c7816 */ /* 0x000fe2000000008c */
[----:B------:R-:W3:Y:S02]  /*2f90*/  @!P2 LDG.E.U16 R149, desc[UR10][R6.64] ;  /* 0x0000000a0695a981 */ /* 0x000ee4000c1e1500 */
[----:B0-----:R-:W-:-:S02]  /*2fa0*/  IMAD.WIDE R2, R127, 0x2, R90 ;  /* 0x000000027f027825 */ /* 0x001fc400078e025a */
[----:B------:R-:W5:Y:S04]  /*2fb0*/  @!P3 LDG.E.U16 R142, desc[UR10][R8.64] ;  /* 0x0000000a088eb981 */ /* 0x000f68000c1e1500 */
[----:B------:R0:W5:Y:S04]  /*2fc0*/  @!P4 LDG.E.U16 R151, desc[UR10][R10.64] ;  /* 0x0000000a0a97c981 */ /* 0x000168000c1e1500 */
[----:B------:R0:W5:Y:S01]  /*2fd0*/  @!P0 LDG.E.U16 R140, desc[UR10][R2.64] ;  /* 0x0000000a028c8981 */ /* 0x000162000c1e1500 */
[----:B------:R-:W-:Y:S01]  /*2fe0*/  BAR.SYNC.DEFER_BLOCKING 0x0 ;  /* 0x0000000000007b1d */ /* 0x000fe20000010000 */
[----:B------:R-:W-:Y:S01]  /*2ff0*/  ISETP.GE.AND P1, PT, R134, UR17, PT ;  /* 0x0000001186007c0c */ /* 0x000fe2000bf26270 */
[----:B-1----:R-:W-:-:S02]  /*3000*/  IMAD.MOV.U32 R4, RZ, RZ, R12 ;  /* 0x000000ffff047224 */ /* 0x002fc400078e000c */
[----:B------:R-:W-:Y:S01]  /*3010*/  IMAD.MOV.U32 R5, RZ, RZ, R13 ;  /* 0x000000ffff057224 */ /* 0x000fe200078e000d */
[----:B------:R-:W-:Y:S01]  /*3020*/  PRMT R163, RZ, 0x7610, R163 ;  /* 0x00007610ffa37816 */ /* 0x000fe200000000a3 */
[----:B0-----:R-:W-:Y:S01]  /*3030*/  IMAD.WIDE R10, R123, 0x2, R14 ;  /* 0x000000027b0a7825 */ /* 0x001fe200078e020e */
[----:B------:R-:W-:-:S03]  /*3040*/  PRMT R165, RZ, 0x7610, R165 ;  /* 0x00007610ffa57816 */ /* 0x000fc600000000a5 */
[----:B------:R-:W-:Y:S01]  /*3050*/  IMAD.WIDE R8, R123, 0x2, R4 ;  /* 0x000000027b087825 */ /* 0x000fe200078e0204 */
[----:B------:R-:W-:-:S03]  /*3060*/  PRMT R167, RZ, 0x7610, R167 ;  /* 0x00007610ffa77816 */ /* 0x000fc600000000a7 */
[----:B------:R-:W-:Y:S02]  /*3070*/  IMAD.MOV.U32 R2, RZ, RZ, R18 ;  /* 0x000000ffff027224 */ /* 0x000fe400078e0012 */
[----:B------:R-:W-:Y:S01]  /*3080*/  IMAD.MOV.U32 R3, RZ, RZ, R19 ;  /* 0x000000ffff037224 */ /* 0x000fe200078e0013 */
[----:B------:R-:W-:Y:S01]  /*3090*/  PRMT R159, RZ, 0x7610, R159 ;  /* 0x00007610ff9f7816 */ /* 0x000fe2000000009f */
[----:B------:R-:W-:Y:S01]  /*30a0*/  IMAD.WIDE R6, R123, 0x2, R92 ;  /* 0x000000027b067825 */ /* 0x000fe200078e025c */
[----:B------:R-:W-:Y:S01]  /*30b0*/  PRMT R157, RZ, 0x7610, R157 ;  /* 0x00007610ff9d7816 */ /* 0x000fe2000000009d */
[----:B------:R0:W5:Y:S01]  /*30c0*/  @!P1 LDG.E.U16 R163, desc[UR10][R10.64] ;  /* 0x0000000a0aa39981 */ /* 0x000162000c1e1500 */
[----:B------:R-:W-:-:S03]  /*30d0*/  PRMT R155, RZ, 0x7610, R155 ;  /* 0x00007610ff9b7816 */ /* 0x000fc6000000009b */
[----:B------:R1:W5:Y:S01]  /*30e0*/  @!P1 LDG.E.U16 R165, desc[UR10][R8.64] ;  /* 0x0000000a08a59981 */ /* 0x000362000c1e1500 */
[----:B------:R-:W-:Y:S01]  /*30f0*/  PRMT R153, RZ, 0x7610, R153 ;  /* 0x00007610ff997816 */ /* 0x000fe20000000099 */
[C---:B------:R-:W-:Y:S01]  /*3100*/  IMAD.WIDE R12, R123.reuse, 0x2, R16 ;  /* 0x000000027b0c7825 */ /* 0x040fe200078e0210 */
[----:B------:R-:W-:Y:S01]  /*3110*/  PRMT R161, RZ, 0x7610, R161 ;  /* 0x00007610ffa17816 */ /* 0x000fe200000000a1 */
[----:B------:R1:W5:Y:S02]  /*3120*/  @!P1 LDG.E.U16 R167, desc[UR10][R6.64] ;  /* 0x0000000a06a79981 */ /* 0x000364000c1e1500 */
[----:B0-----:R-:W-:Y:S02]  /*3130*/  IMAD.MOV.U32 R10, RZ, RZ, R20 ;  /* 0x000000ffff0a7224 */ /* 0x001fe400078e0014 */
[----:B------:R-:W-:Y:S01]  /*3140*/  IMAD.MOV.U32 R11, RZ, RZ, R21 ;  /* 0x000000ffff0b7224 */ /* 0x000fe200078e0015 */
[----:B------:R-:W5:Y:S01]  /*3150*/  @!P1 LDG.E.U16 R157, desc[UR10][R12.64] ;  /* 0x0000000a0c9d9981 */ /* 0x000f62000c1e1500 */
[----:B-1----:R-:W-:-:S04]  /*3160*/  IMAD.WIDE R8, R123, 0x2, R2 ;  /* 0x000000027b087825 */ /* 0x002fc800078e0202 */
[C---:B------:R-:W-:Y:S01]  /*3170*/  IMAD.WIDE R18, R123.reuse, 0x2, R88 ;  /* 0x000000027b127825 */ /* 0x040fe200078e0258 */
[----:B------:R0:W5:Y:S03]  /*3180*/  @!P1 LDG.E.U16 R159, desc[UR10][R8.64] ;  /* 0x0000000a089f9981 */ /* 0x000166000c1e1500 */
[C---:B------:R-:W-:Y:S01]  /*3190*/  IMAD.WIDE R20, R123.reuse, 0x2, R10 ;  /* 0x000000027b147825 */ /* 0x040fe200078e020a */
[----:B------:R1:W5:Y:S03]  /*31a0*/  @!P1 LDG.E.U16 R155, desc[UR10][R18.64] ;  /* 0x0000000a129b9981 */ /* 0x000366000c1e1500 */
[----:B------:R-:W-:Y:S01]  /*31b0*/  IMAD.WIDE R6, R123, 0x2, R22 ;  /* 0x000000027b067825 */ /* 0x000fe200078e0216 */
[----:B------:R1:W5:Y:S03]  /*31c0*/  @!P1 LDG.E.U16 R153, desc[UR10][R20.64] ;  /* 0x0000000a14999981 */ /* 0x000366000c1e1500 */
[----:B0-----:R-:W-:Y:S01]  /*31d0*/  IMAD.MOV.U32 R8, RZ, RZ, R96 ;  /* 0x000000ffff087224 */ /* 0x001fe200078e0060 */
[----:B------:R0:W5:Y:S01]  /*31e0*/  @!P1 LDG.E.U16 R161, desc[UR10][R6.64] ;  /* 0x0000000a06a19981 */ /* 0x000162000c1e1500 */
[----:B------:R-:W-:Y:S01]  /*31f0*/  IMAD.MOV.U32 R9, RZ, RZ, R97 ;  /* 0x000000ffff097224 */ /* 0x000fe200078e0061 */
[----:B------:R-:W-:Y:S01]  /*3200*/  PRMT R183, RZ, 0x7610, R183 ;  /* 0x00007610ffb77816 */ /* 0x000fe200000000b7 */
[----:B------:R-:W-:-:S02]  /*3210*/  IMAD.MOV.U32 R12, RZ, RZ, R98 ;  /* 0x000000ffff0c7224 */ /* 0x000fc400078e0062 */
[----:B------:R-:W-:Y:S02]  /*3220*/  IMAD.MOV.U32 R13, RZ, RZ, R99 ;  /* 0x000000ffff0d7224 */ /* 0x000fe400078e0063 */
[----:B-1----:R-:W-:Y:S02]  /*3230*/  IMAD.MOV.U32 R18, RZ, RZ, R102 ;  /* 0x000000ffff127224 */ /* 0x002fe400078e0066 */
[----:B------:R-:W-:Y:S02]  /*3240*/  IMAD.MOV.U32 R19, RZ, RZ, R103 ;  /* 0x000000ffff137224 */ /* 0x000fe400078e0067 */
[----:B------:R-:W-:Y:S02]  /*3250*/  IMAD.MOV.U32 R20, RZ, RZ, R100 ;  /* 0x000000ffff147224 */ /* 0x000fe400078e0064 */
[----:B------:R-:W-:Y:S02]  /*3260*/  IMAD.MOV.U32 R21, RZ, RZ, R101 ;  /* 0x000000ffff157224 */ /* 0x000fe400078e0065 */
[----:B0-----:R-:W-:-:S02]  /*3270*/  IMAD.MOV.U32 R6, RZ, RZ, R94 ;  /* 0x000000ffff067224 */ /* 0x001fc400078e005e */
[----:B------:R-:W-:Y:S02]  /*3280*/  IMAD.MOV.U32 R7, RZ, RZ, R95 ;  /* 0x000000ffff077224 */ /* 0x000fe400078e005f */
[C---:B------:R-:W-:Y:S01]  /*3290*/  IMAD.WIDE R102, R123.reuse, 0x2, R8 ;  /* 0x000000027b667825 */ /* 0x040fe200078e0208 */
[----:B------:R-:W-:Y:S02]  /*32a0*/  PRMT R191, RZ, 0x7610, R191 ;  /* 0x00007610ffbf7816 */ /* 0x000fe400000000bf */
[----:B------:R-:W-:Y:S01]  /*32b0*/  PRMT R187, RZ, 0x7610, R187 ;  /* 0x00007610ffbb7816 */ /* 0x000fe200000000bb */
[C---:B------:R-:W-:Y:S01]  /*32c0*/  IMAD.WIDE R94, R123.reuse, 0x2, R20 ;  /* 0x000000027b5e7825 */ /* 0x040fe200078e0214 */
[----:B------:R-:W-:Y:S01]  /*32d0*/  PRMT R189, RZ, 0x7610, R189 ;  /* 0x00007610ffbd7816 */ /* 0x000fe200000000bd */
[----:B------:R0:W5:Y:S01]  /*32e0*/  @!P1 LDG.E.U16 R183, desc[UR10][R102.64] ;  /* 0x0000000a66b79981 */ /* 0x000162000c1e1500 */
[----:B------:R-:W-:Y:S01]  /*32f0*/  PRMT R185, RZ, 0x7610, R185 ;  /* 0x00007610ffb97816 */ /* 0x000fe200000000b9 */
[C---:B------:R-:W-:Y:S01]  /*3300*/  IMAD.WIDE R98, R123.reuse, 0x2, R12 ;  /* 0x000000027b627825 */ /* 0x040fe200078e020c */
[----:B------:R-:W-:Y:S01]  /*3310*/  PRMT R211, RZ, 0x7610, R211 ;  /* 0x00007610ffd37816 */ /* 0x000fe200000000d3 */
[----:B------:R1:W5:Y:S02]  /*3320*/  @!P1 LDG.E.U16 R191, desc[UR10][R94.64] ;  /* 0x0000000a5ebf9981 */ /* 0x000364000c1e1500 */
[----:B------:R-:W-:-:S02]  /*3330*/  IMAD.WIDE R96, R123, 0x2, R18 ;  /* 0x000000027b607825 */ /* 0x000fc400078e0212 */
[----:B------:R1:W5:Y:S02]  /*3340*/  @!P1 LDG.E.U16 R187, desc[UR10][R98.64] ;  /* 0x0000000a62bb9981 */ /* 0x000364000c1e1500 */
[----:B------:R-:W-:Y:S02]  /*3350*/  IMAD.WIDE R100, R123, 0x2, R6 ;  /* 0x000000027b647825 */ /* 0x000fe400078e0206 */
[----:B------:R1:W5:Y:S02]  /*3360*/  @!P1 LDG.E.U16 R189, desc[UR10][R96.64] ;  /* 0x0000000a60bd9981 */ /* 0x000364000c1e1500 */
[----:B0-----:R-:W-:Y:S02]  /*3370*/  IMAD.MOV.U32 R102, RZ, RZ, R112 ;  /* 0x000000ffff667224 */ /* 0x001fe400078e0070 */
[----:B------:R-:W-:Y:S01]  /*3380*/  IMAD.MOV.U32 R103, RZ, RZ, R113 ;  /* 0x000000ffff677224 */ /* 0x000fe200078e0071 */
[----:B------:R0:W5:Y:S01]  /*3390*/  @!P1 LDG.E.U16 R185, desc[UR10][R100.64] ;  /* 0x0000000a64b99981 */ /* 0x000162000c1e1500 */
[----:B-1----:R-:W-:-:S02]  /*33a0*/  IMAD.MOV.U32 R94, RZ, RZ, R104 ;  /* 0x000000ffff5e7224 */ /* 0x002fc400078e0068 */
[----:B------:R-:W-:Y:S02]  /*33b0*/  IMAD.MOV.U32 R95, RZ, RZ, R105 ;  /* 0x000000ffff5f7224 */ /* 0x000fe400078e0069 */
[----:B------:R-:W-:Y:S02]  /*33c0*/  IMAD.MOV.U32 R98, RZ, RZ, R108 ;  /* 0x000000ffff627224 */ /* 0x000fe400078e006c */
        /* <DEDUP_REMOVED lines=65> */
[C---:B------:R-:W-:Y:S01]  /*37e0*/  IMAD.WIDE R198, R123.reuse, 0x2, R174 ;  /* 0x000000027bc67825 */ /* 0x040fe200078e02ae */
[----:B------:R-:W-:Y:S01]  /*37f0*/  PRMT R235, RZ, 0x7610, R235 ;  /* 0x00007610ffeb7816 */ /* 0x000fe200000000eb */
[----:B------:R1:W5:Y:S02]  /*3800*/  @!P1 LDG.E.U16 R227, desc[UR10][R196.64] ;  /* 0x0000000ac4e39981 */ /* 0x000364000c1e1500 */
[----:B------:R-:W-:Y:S01]  /*3810*/  IMAD.WIDE R200, R123, 0x2, R114 ;  /* 0x000000027bc87825 */ /* 0x000fe200078e0272 */
[----:B------:R-:W-:Y:S01]  /*3820*/  PRMT R237, RZ, 0x7610, R237 ;  /* 0x00007610ffed7816 */ /* 0x000fe200000000ed */
[----:B------:R1:W5:Y:S02]  /*3830*/  @!P1 LDG.E.U16 R229, desc[UR10][R198.64] ;  /* 0x0000000ac6e59981 */ /* 0x000364000c1e1500 */
[----:B------:R-:W-:-:S02]  /*3840*/  IMAD.MOV.U32 R168, RZ, RZ, R148 ;  /* 0x000000ffffa87224 */ /* 0x000fc400078e0094 */
[----:B0-----:R-:W-:Y:S01]  /*3850*/  IMAD.MOV.U32 R192, RZ, RZ, R146 ;  /* 0x000000ffffc07224 */ /* 0x001fe200078e0092 */
[----:B------:R0:W5:Y:S01]  /*3860*/  @!P1 LDG.E.U16 R231, desc[UR10][R200.64] ;  /* 0x0000000ac8e79981 */ /* 0x000162000c1e1500 */
[--C-:B------:R-:W-:Y:S01]  /*3870*/  IMAD.MOV.U32 R193, RZ, RZ, R119.reuse ;  /* 0x000000ffffc17224 */ /* 0x100fe200078e0077 */
[----:B------:R-:W-:Y:S01]  /*3880*/  PRMT R119, RZ, 0x7610, R119 ;  /* 0x00007610ff777816 */ /* 0x000fe20000000077 */
[----:B-1----:R-:W-:-:S04]  /*3890*/  IMAD.WIDE R194, R123, 0x2, R172 ;  /* 0x000000027bc27825 */ /* 0x002fc800078e02ac */
[C---:B------:R-:W-:Y:S01]  /*38a0*/  IMAD.WIDE R196, R123.reuse, 0x2, R170 ;  /* 0x000000027bc47825 */ /* 0x040fe200078e02aa */
[----:B------:R-:W5:Y:S03]  /*38b0*/  @!P1 LDG.E.U16 R119, desc[UR10][R194.64] ;  /* 0x0000000ac2779981 */ /* 0x000f66000c1e1500 */
[C---:B------:R-:W-:Y:S01]  /*38c0*/  IMAD.WIDE R198, R123.reuse, 0x2, R192 ;  /* 0x000000027bc67825 */ /* 0x040fe200078e02c0 */
[----:B------:R-:W5:Y:S03]  /*38d0*/  @!P1 LDG.E.U16 R233, desc[UR10][R196.64] ;  /* 0x0000000ac4e99981 */ /* 0x000f66000c1e1500 */
[----:B0-----:R-:W-:Y:S01]  /*38e0*/  IMAD.WIDE R200, R123, 0x2, R168 ;  /* 0x000000027bc87825 */ /* 0x001fe200078e02a8 */
[----:B------:R-:W5:Y:S04]  /*38f0*/  @!P1 LDG.E.U16 R235, desc[UR10][R198.64] ;  /* 0x0000000ac6eb9981 */ /* 0x000f68000c1e1500 */
[----:B------:R-:W5:Y:S04]  /*3900*/  @!P1 LDG.E.U16 R237, desc[UR10][R200.64] ;  /* 0x0000000ac8ed9981 */ /* 0x000f68000c1e1500 */
[----:B--2---:R-:W-:Y:S04]  /*3910*/  STS.U16 [R118+UR8+0x4000], R145 ;  /* 0x0040009176007988 */ /* 0x004fe80008000408 */
[----:B----4-:R0:W-:Y:S04]  /*3920*/  STS.U16 [R118+UR8+0x4400], R147 ;  /* 0x0044009376007988 */ /* 0x0101e80008000408 */
[----:B---3--:R-:W-:Y:S04]  /*3930*/  STS.U16 [R118+UR8+0x4800], R149 ;  /* 0x0048009576007988 */ /* 0x008fe80008000408 */
[----:B-----5:R-:W-:Y:S04]  /*3940*/  STS.U16 [R118+UR8+0x4c00], R151 ;  /* 0x004c009776007988 */ /* 0x020fe80008000408 */
[----:B------:R-:W-:Y:S04]  /*3950*/  STS.U16 [R143+UR8+0x4200], R120 ;  /* 0x004200788f007988 */ /* 0x000fe80008000408 */
[----:B------:R-:W-:Y:S04]  /*3960*/  STS.U16 [R143+UR8+0x4600], R144 ;  /* 0x004600908f007988 */ /* 0x000fe80008000408 */
[----:B------:R-:W-:Y:S04]  /*3970*/  STS.U16 [R143+UR8+0x4a00], R142 ;  /* 0x004a008e8f007988 */ /* 0x000fe80008000408 */
[----:B------:R-:W-:Y:S04]  /*3980*/  STS.U16 [R143+UR8+0x4e00], R140 ;  /* 0x004e008c8f007988 */ /* 0x000fe80008000408 */
[----:B------:R-:W-:Y:S04]  /*3990*/  STS.U16 [R118+UR8+0x400], R163 ;  /* 0x000400a376007988 */ /* 0x000fe80008000408 */
[----:B------:R-:W-:Y:S04]  /*39a0*/  STS.U16 [R118+UR8+0x200], R165 ;  /* 0x000200a576007988 */ /* 0x000fe80008000408 */
[----:B------:R-:W-:Y:S04]  /*39b0*/  STS.U16 [R118+UR8], R167 ;  /* 0x000000a776007988 */ /* 0x000fe80008000408 */
[----:B------:R-:W-:Y:S04]  /*39c0*/  STS.U16 [R118+UR8+0xa00], R157 ;  /* 0x000a009d76007988 */ /* 0x000fe80008000408 */
        /* <DEDUP_REMOVED lines=24> */
[----:B------:R1:W-:Y:S04]  /*3b50*/  STS.U16 [R118+UR8+0x3800], R119 ;  /* 0x0038007776007988 */ /* 0x0003e80008000408 */
[----:B------:R2:W-:Y:S04]  /*3b60*/  STS.U16 [R118+UR8+0x3a00], R233 ;  /* 0x003a00e976007988 */ /* 0x0005e80008000408 */
[----:B------:R2:W-:Y:S04]  /*3b70*/  STS.U16 [R118+UR8+0x3c00], R235 ;  /* 0x003c00eb76007988 */ /* 0x0005e80008000408 */
[----:B------:R2:W-:Y:S01]  /*3b80*/  STS.U16 [R118+UR8+0x3e00], R237 ;  /* 0x003e00ed76007988 */ /* 0x0005e20008000408 */
[----:B------:R3:W-:Y:S06]  /*3b90*/  MEMBAR.ALL.CTA ;  /* 0x0000000000007992 */ /* 0x0007ec0000008000 */
[----:B---3--:R-:W3:Y:S01]  /*3ba0*/  FENCE.VIEW.ASYNC.S ;  /* 0x00000000000073c6 */ /* 0x008ee20000000000 */
[----:B------:R-:W-:-:S04]  /*3bb0*/  USHF.L.U32 UR6, UR16, 0x7, URZ ;  /* 0x0000000710067899 */ /* 0x000fc8000800063f */
[----:B------:R-:W-:Y:S01]  /*3bc0*/  ULOP3.LUT UR6, UR6, 0x200, URZ, 0xc0, !UPT ;  /* 0x0000020006067892 */ /* 0x000fe2000f8ec03f */
[----:B---3--:R-:W-:Y:S03]  /*3bd0*/  BAR.SYNC.DEFER_BLOCKING 0x0 ;  /* 0x0000000000007b1d */ /* 0x008fe60000010000 */
[----:B------:R-:W-:-:S04]  /*3be0*/  ULEA.HI UR6, UR8, UR6, URZ, 0x1c ;  /* 0x0000000608067291 */ /* 0x000fc8000f8fe03f */
[----:B------:R-:W-:Y:S01]  /*3bf0*/  ULOP3.LUT UR6, UR6, 0x3fff, URZ, 0xc0, !UPT ;  /* 0x00003fff06067892 */ /* 0x000fe2000f8ec03f */
[----:B------:R-:W-:Y:S01]  /*3c00*/  UMOV UR20, UR4 ;  /* 0x0000000400147c82 */ /* 0x000fe20008000000 */
[----:B------:R-:W-:Y:S01]  /*3c10*/  UMOV UR21, 0x40000040 ;  /* 0x4000004000157882 */ /* 0x000fe20000000000 */
[----:B------:R-:W-:-:S04]  /*3c20*/  UMOV UR23, 0x80000020 ;  /* 0x8000002000177882 */ /* 0x000fc80000000000 */
[----:B------:R-:W-:Y:S01]  /*3c30*/  UMOV UR22, UR6 ;  /* 0x0000000600167c82 */ /* 0x000fe20008000000 */
[----:B------:R-:W-:-:S06]  /*3c40*/  WARPGROUP.ARRIVE ;  /* 0x00000000000079c5 */ /* 0x000fcc0000000000 */
[----:B------:R-:W-:Y:S01]  /*3c50*/  HGMMA.64x128x16.F32.BF16 R24, gdesc[UR20].tnspA, R24 ;  /* 0x21e00000141879f0 */ /* 0x000fe20008701818 */
[----:B------:R-:W-:Y:S01]  /*3c60*/  UMOV UR14, 0xfffffffe ;  /* 0xfffffffe000e7882 */ /* 0x000fe20000000000 */
[----:B------:R-:W-:Y:S01]  /*3c70*/  UMOV UR15, 0x7fffffdf ;  /* 0x7fffffdf000f7882 */ /* 0x000fe20000000000 */
[----:B------:R-:W-:Y:S02]  /*3c80*/  UMOV UR7, URZ ;  /* 0x0000003f00077c82 */ /* 0x000fe40008000000 */
[----:B------:R-:W-:Y:S01]  /*3c90*/  UIADD3.64 UR14, UR6, -UR14, URZ ;  /* 0x8000000e060e7297 */ /* 0x000fe2000fffe03f */
[----:B------:R-:W-:-:S05]  /*3ca0*/  VIADD R138, R138, 0xffffffff ;  /* 0xffffffff8a8a7836 */ /* 0x000fca0000000000 */
[----:B------:R-:W-:-:S03]  /*3cb0*/  ISETP.NE.U32.AND P0, PT, R138, RZ, PT ;  /* 0x000000ff8a00720c */ /* 0x000fc60003f05070 */
[----:B------:R-:W-:Y:S01]  /*3cc0*/  HGMMA.64x128x16.F32.BF16 R24, gdesc[UR12].tnspA, R24, gsb0 ;  /* 0x21e000000c1879f0 */ /* 0x000fe20008001818 */
[----:B0-----:R-:W-:Y:S01]  /*3cd0*/  IMAD.WIDE R146, R121, 0x2, R192 ;  /* 0x0000000279927825 */ /* 0x001fe200078e02c0 */
[----:B------:R-:W-:-:S03]  /*3ce0*/  UIADD3 UR17, UR17, -0x20, URZ ;  /* 0xffffffe011117890 */ /* 0x000fc6000fffe03f */
[----:B------:R-:W-:-:S04]  /*3cf0*/  IMAD.WIDE R168, R121, 0x2, R168 ;  /* 0x0000000279a87825 */ /* 0x000fc800078e02a8 */
        /* <DEDUP_REMOVED lines=21> */
[----:B------:R-:W-:Y:S02]  /*3e50*/  IMAD.MOV.U32 R148, RZ, RZ, R168 ;  /* 0x000000ffff947224 */ /* 0x000fe400078e00a8 */
[----:B------:R-:W-:-:S04]  /*3e60*/  IMAD.WIDE R170, R121, 0x2, R170 ;  /* 0x0000000279aa7825 */ /* 0x000fc800078e02aa */
[----:B-1----:R-:W-:Y:S02]  /*3e70*/  IMAD.MOV.U32 R119, RZ, RZ, R147 ;  /* 0x000000ffff777224 */ /* 0x002fe400078e0093 */
[----:B------:R-:W-:-:S04]  /*3e80*/  IMAD.WIDE R172, R121, 0x2, R172 ;  /* 0x0000000279ac7825 */ /* 0x000fc800078e02ac */
[----:B------:R-:W-:-:S04]  /*3e90*/  IMAD.WIDE R96, R121, 0x2, R8 ;  /* 0x0000000279607825 */ /* 0x000fc800078e0208 */
[----:B------:R-:W-:-:S04]  /*3ea0*/  IMAD.WIDE R94, R121, 0x2, R6 ;  /* 0x00000002795e7825 */ /* 0x000fc800078e0206 */
[----:B------:R-:W-:-:S04]  /*3eb0*/  IMAD.WIDE R88, R121, 0x2, R88 ;  /* 0x0000000279587825 */ /* 0x000fc800078e0258 */
[----:B------:R-:W-:Y:S02]  /*3ec0*/  IMAD.MOV.U32 R20, RZ, RZ, R10 ;  /* 0x000000ffff147224 */ /* 0x000fe400078e000a */
[----:B------:R-:W-:Y:S02]  /*3ed0*/  IMAD.MOV.U32 R21, RZ, RZ, R11 ;  /* 0x000000ffff157224 */ /* 0x000fe400078e000b */
[----:B------:R-:W-:-:S04]  /*3ee0*/  IMAD.WIDE R16, R121, 0x2, R16 ;  /* 0x0000000279107825 */ /* 0x000fc800078e0210 */
[----:B------:R-:W-:-:S04]  /*3ef0*/  IMAD.WIDE R22, R121, 0x2, R22 ;  /* 0x0000000279167825 */ /* 0x000fc800078e0216 */
[----:B------:R-:W-:Y:S01]  /*3f00*/  IMAD.WIDE R14, R121, 0x2, R14 ;  /* 0x00000002790e7825 */ /* 0x000fe200078e020e */
[----:B------:R-:W-:-:S03]  /*3f10*/  WARPGROUP.DEPBAR.LE gsb0, 0x0 ;  /* 0x00008000000079c5 */ /* 0x000fc60000010000 */
[----:B------:R-:W-:Y:S02]  /*3f20*/  IMAD.MOV.U32 R18, RZ, RZ, R2 ;  /* 0x000000ffff127224 */ /* 0x000fe400078e0002 */
[----:B------:R-:W-:Y:S02]  /*3f30*/  IMAD.MOV.U32 R19, RZ, RZ, R3 ;  /* 0x000000ffff137224 */ /* 0x000fe400078e0003 */
[----:B------:R-:W-:-:S04]  /*3f40*/  IMAD.WIDE R92, R121, 0x2, R92 ;  /* 0x00000002795c7825 */ /* 0x000fc800078e025c */
[----:B------:R-:W-:-:S04]  /*3f50*/  IMAD.WIDE R90, R125, 0x2, R90 ;  /* 0x000000027d5a7825 */ /* 0x000fc800078e025a */
[----:B------:R-:W-:Y:S02]  /*3f60*/  IMAD.MOV.U32 R12, RZ, RZ, R4 ;  /* 0x000000ffff0c7224 */ /* 0x000fe400078e0004 */
[----:B------:R-:W-:Y:S01]  /*3f70*/  IMAD.MOV.U32 R13, RZ, RZ, R5 ;  /* 0x000000ffff0d7224 */ /* 0x000fe200078e0005 */
[----:B--2---:R-:W-:Y:S06]  /*3f80*/  @P0 BRA `(.L_x_1) ;  /* 0xffffffec00940947 */ /* 0x004fec000383ffff */
[----:B------:R-:W-:Y:S02]  /*3f90*/  F2FP.BF16.F32.PACK_AB R88, R63, R59 ;  /* 0x0000003b3f58723e */ /* 0x000fe400000010ff */
[----:B------:R-:W-:Y:S02]  /*3fa0*/  F2FP.BF16.F32.PACK_AB R96, R62, R58 ;  /* 0x0000003a3e60723e */ /* 0x000fe400000010ff */
[----:B------:R-:W-:Y:S02]  /*3fb0*/  F2FP.BF16.F32.PACK_AB R92, R61, R57 ;  /* 0x000000393d5c723e */ /* 0x000fe400000010ff */
[----:B------:R-:W-:Y:S02]  /*3fc0*/  F2FP.BF16.F32.PACK_AB R12, R31, R27 ;  /* 0x0000001b1f0c723e */ /* 0x000fe400000010ff */
[----:B------:R-:W-:Y:S02]  /*3fd0*/  F2FP.BF16.F32.PACK_AB R8, R30, R26 ;  /* 0x0000001a1e08723e */ /* 0x000fe400000010ff */
[----:B------:R-:W-:-:S02]  /*3fe0*/  F2FP.BF16.F32.PACK_AB R4, R29, R25 ;  /* 0x000000191d04723e */ /* 0x000fc400000010ff */
        /* <DEDUP_REMOVED lines=25> */
[----:B------:R-:W-:-:S07]  /*4180*/  F2FP.BF16.F32.PACK_AB R24, R28, R24 ;  /* 0x000000181c18723e */ /* 0x000fce00000010ff */
.L_x_0:
[C---:B------:R-:W-:Y:S01]  /*4190*/  LOP3.LUT R2, R0.reuse, 0x80, RZ, 0xc0, !PT ;  /* 0x0000008000027812 */ /* 0x040fe200078ec0ff */
[----:B------:R-:W-:Y:S01]  /*41a0*/  BAR.SYNC.DEFER_BLOCKING 0x0 ;  /* 0x0000000000007b1d */ /* 0x000fe20000010000 */
[----:B------:R-:W-:Y:S02]  /*41b0*/  IMAD.SHL.U32 R3, R0, 0x200, RZ ;  /* 0x0000020000037824 */ /* 0x000fe400078e00ff */
[----:B------:R-:W-:Y:S01]  /*41c0*/  R2UR UR4, R2 ;  /* 0x00000000020472ca */ /* 0x000fe200000e0000 */
[C---:B------:R-:W-:Y:S02]  /*41d0*/  IMAD.SHL.U32 R2, R0.reuse, 0x8, RZ ;  /* 0x0000000800027824 */ /* 0x040fe400078e00ff */
[C---:B------:R-:W-:Y:S01]  /*41e0*/  IMAD.SHL.U32 R17, R0.reuse, 0x20, RZ ;  /* 0x0000002000117824 */ /* 0x040fe200078e00ff */
[----:B------:R-:W-:Y:S01]  /*41f0*/  ULDC.64 UR12, c[0x0][0x228] ;  /* 0x00008a00000c7ab9 */ /* 0x000fe20000000a00 */
[----:B------:R-:W-:Y:S01]  /*4200*/  IMAD.SHL.U32 R16, R0, 0x4, RZ ;  /* 0x0000000400107824 */ /* 0x000fe200078e00ff */
[----:B------:R-:W-:Y:S01]  /*4210*/  LOP3.LUT R19, R2, 0x300, RZ, 0xc0, !PT ;  /* 0x0000030002137812 */ /* 0x000fe200078ec0ff */
[----:B------:R-:W-:Y:S01]  /*4220*/  IMAD.U32 R32, RZ, RZ, UR9 ;  /* 0x00000009ff207e24 */ /* 0x000fe2000f8e00ff */
[----:B------:R-:W-:Y:S01]  /*4230*/  LOP3.LUT R2, R3, 0x3000, RZ, 0xc0, !PT ;  /* 0x0000300003027812 */ /* 0x000fe200078ec0ff */
[----:B------:R-:W-:Y:S01]  /*4240*/  IMAD.SHL.U32 R3, R0, 0x10, RZ ;  /* 0x0000001000037824 */ /* 0x000fe200078e00ff */
[----:B------:R-:W-:Y:S01]  /*4250*/  LOP3.LUT R16, R19, 0x70, R16, 0xf8, !PT ;  /* 0x0000007013107812 */ /* 0x000fe200078ef810 */
[----:B------:R-:W-:Y:S01]  /*4260*/  ULDC UR6, c[0x0][0x244] ;  /* 0x0000910000067ab9 */ /* 0x000fe20000000800 */
[----:B------:R-:W-:Y:S01]  /*4270*/  LOP3.LUT R17, R2, 0x60, R17, 0xf8, !PT ;  /* 0x0000006002117812 */ /* 0x000fe200078ef811 */
[----:B------:R-:W-:Y:S01]  /*4280*/  IMAD.SHL.U32 R2, R0, 0x800, RZ ;  /* 0x0000080000027824 */ /* 0x000fe200078e00ff */
[----:B------:R-:W-:Y:S01]  /*4290*/  ULEA UR5, UR4, UR8, 0x4 ;  /* 0x0000000804057291 */ /* 0x000fe2000f8e203f */
[C---:B------:R-:W-:Y:S01]  /*42a0*/  ISETP.GE.AND P0, PT, R116.reuse, UR12, PT ;  /* 0x0000000c74007c0c */ /* 0x040fe2000bf06270 */
[----:B------:R-:W-:Y:S01]  /*42b0*/  USHF.R.U32.HI UR4, URZ, 0x2, UR4 ;  /* 0x000000023f047899 */ /* 0x000fe20008011604 */
[----:B------:R-:W-:Y:S01]  /*42c0*/  LOP3.LUT R35, R17, R16, RZ, 0x3c, !PT ;  /* 0x0000001011237212 */ /* 0x000fe200078e3cff */
[----:B------:R-:W-:Y:S01]  /*42d0*/  IMAD R21, R116, UR6, RZ ;  /* 0x0000000674157c24 */ /* 0x000fe2000f8e02ff */
[----:B------:R-:W-:Y:S01]  /*42e0*/  LOP3.LUT R2, R2, 0x3000, RZ, 0xc0, !PT ;  /* 0x0000300002027812 */ /* 0x000fe200078ec0ff */
[----:B------:R-:W-:Y:S01]  /*42f0*/  ULDC.64 UR6, c[0x0][0x220] ;  /* 0x0000880000067ab9 */ /* 0x000fe20000000a00 */
[----:B------:R-:W-:-:S02]  /*4300*/  LOP3.LUT R20, R32, 0xf8, R117, 0xfe, !PT ;  /* 0x000000f820147812 */ /* 0x000fc400078efe75 */
[----:B------:R-:W-:Y:S01]  /*4310*/  LOP3.LUT R30, R2, 0x7f0, R3, 0xf8, !PT ;  /* 0x000007f0021e7812 */ /* 0x000fe200078ef803 */
[----:B------:R-:W-:Y:S01]  /*4320*/  STS.128 [R35+UR5], R24 ;  /* 0x0000001823007988 */ /* 0x000fe20008000c05 */
[----:B------:R-:W0:Y:S01]  /*4330*/  LDC R3, c[0x0][0x248] ;  /* 0x00009200ff037b82 */ /* 0x000e220000000800 */
[----:B------:R-:W-:Y:S02]  /*4340*/  ISETP.LT.AND P1, PT, R20, UR13, !P0 ;  /* 0x0000000d14007c0c */ /* 0x000fe4000c721270 */
[----:B------:R1:W-:Y:S01]  /*4350*/  STS.128 [R35+UR5+0x400], R4 ;  /* 0x0004000423007988 */ /* 0x0003e20008000c05 */
[----:B------:R-:W-:Y:S02]  /*4360*/  LOP3.LUT R30, R30, UR4, RZ, 0x3c, !PT ;  /* 0x000000041e1e7c12 */ /* 0x000fe4000f8e3cff */
[----:B------:R-:W-:Y:S01]  /*4370*/  LEA R20, P3, R21, UR6, 0x1 ;  /* 0x0000000615147c11 */ /* 0x000fe2000f8608ff */
[----:B------:R-:W-:Y:S01]  /*4380*/  STS.128 [R35+UR5+0x80], R8 ;  /* 0x0000800823007988 */ /* 0x000fe20008000c05 */
[----:B------:R-:W-:-:S02]  /*4390*/  LOP3.LUT R29, R30, 0x40, RZ, 0x3c, !PT ;  /* 0x000000401e1d7812 */ /* 0x000fc400078e3cff */
[C-C-:B------:R-:W-:Y:S01]  /*43a0*/  LOP3.LUT R2, R32.reuse, 0xf4, R117.reuse, 0xfe, !PT ;  /* 0x000000f420027812 */ /* 0x140fe200078efe75 */
[----:B------:R-:W-:Y:S01]  /*43b0*/  STS.128 [R35+UR5+0x480], R12 ;  /* 0x0004800c23007988 */ /* 0x000fe20008000c05 */
[C-C-:B------:R-:W-:Y:S02]  /*43c0*/  LOP3.LUT R28, R32.reuse, 0xf0, R117.reuse, 0xfe, !PT ;  /* 0x000000f0201c7812 */ /* 0x140fe400078efe75 */
[C-C-:B------:R-:W-:Y:S01]  /*43d0*/  LOP3.LUT R23, R32.reuse, 0xec, R117.reuse, 0xfe, !PT ;  /* 0x000000ec20177812 */ /* 0x140fe200078efe75 */
[----:B------:R-:W-:Y:S01]  /*43e0*/  BAR.SYNC.DEFER_BLOCKING 0x0 ;  /* 0x0000000000007b1d */ /* 0x000fe20000010000 */
[C-C-:B------:R-:W-:Y:S02]  /*43f0*/  LOP3.LUT R22, R32.reuse, 0xe8, R117.reuse, 0xfe, !PT ;  /* 0x000000e820167812 */ /* 0x140fe400078efe75 */
[----:B------:R-:W-:Y:S02]  /*4400*/  LOP3.LUT R53, R32, 0xe4, R117, 0xfe, !PT ;  /* 0x000000e420357812 */ /* 0x000fe400078efe75 */
[----:B-1----:R-:W-:-:S02]  /*4410*/  LOP3.LUT R4, R117, UR9, RZ, 0xfc, !PT ;  /* 0x0000000975047c12 */ /* 0x002fc4000f8efcff */
[--C-:B------:R-:W-:Y:S02]  /*4420*/  LOP3.LUT R55, R32, 0xe0, R117.reuse, 0xfe, !PT ;  /* 0x000000e020377812 */ /* 0x100fe400078efe75 */
[C---:B------:R-:W-:Y:S01]  /*4430*/  ISETP.LT.AND P2, PT, R4.reuse, UR13, !P0 ;  /* 0x0000000d04007c0c */ /* 0x040fe2000c741270 */
[----:B0-----:R-:W-:Y:S01]  /*4440*/  IMAD R46, R4, R3, RZ ;  /* 0x00000003042e7224 */ /* 0x001fe200078e02ff */
[C-C-:B------:R-:W-:Y:S02]  /*4450*/  LOP3.LUT R60, R32.reuse, 0xdc, R117.reuse, 0xfe, !PT ;  /* 0x000000dc203c7812 */ /* 0x140fe400078efe75 */
[C-C-:B------:R-:W-:Y:S02]  /*4460*/  LOP3.LUT R61, R32.reuse, 0xd8, R117.reuse, 0xfe, !PT ;  /* 0x000000d8203d7812 */ /* 0x140fe400078efe75 */
[C-C-:B------:R-:W-:Y:S02]  /*4470*/  LOP3.LUT R69, R32.reuse, 0xd4, R117.reuse, 0xfe, !PT ;  /* 0x000000d420457812 */ /* 0x140fe400078efe75 */
[----:B------:R-:W-:-:S02]  /*4480*/  LOP3.LUT R62, R32, 0xd0, R117, 0xfe, !PT ;  /* 0x000000d0203e7812 */ /* 0x000fc400078efe75 */
[C-C-:B------:R-:W-:Y:S02]  /*4490*/  LOP3.LUT R63, R32.reuse, 0xcc, R117.reuse, 0xfe, !PT ;  /* 0x000000cc203f7812 */ /* 0x140fe400078efe75 */
[C-C-:B------:R-:W-:Y:S02]  /*44a0*/  LOP3.LUT R64, R32.reuse, 0xc8, R117.reuse, 0xfe, !PT ;  /* 0x000000c820407812 */ /* 0x140fe400078efe75 */
[C-C-:B------:R-:W-:Y:S01]  /*44b0*/  LOP3.LUT R65, R32.reuse, 0xc4, R117.reuse, 0xfe, !PT ;  /* 0x000000c420417812 */ /* 0x140fe200078efe75 */
[----:B------:R-:W0:Y:S01]  /*44c0*/  LDS.128 R16, [R30+UR8] ;  /* 0x000000081e107984 */ /* 0x000e220008000c00 */
[C-C-:B------:R-:W-:Y:S02]  /*44d0*/  LOP3.LUT R66, R32.reuse, 0xc0, R117.reuse, 0xfe, !PT ;  /* 0x000000c020427812 */ /* 0x140fe400078efe75 */
[C-C-:B------:R-:W-:Y:S01]  /*44e0*/  LOP3.LUT R67, R32.reuse, 0xbc, R117.reuse, 0xfe, !PT ;  /* 0x000000bc20437812 */ /* 0x140fe200078efe75 */
[----:B------:R-:W1:Y:S01]  /*44f0*/  LDS.128 R12, [R29+UR8] ;  /* 0x000000081d0c7984 */ /* 0x000e620008000c00 */
[----:B------:R-:W-:-:S02]  /*4500*/  LOP3.LUT R68, R32, 0xb8, R117, 0xfe, !PT ;  /* 0x000000b820447812 */ /* 0x000fc400078efe75 */
[C-C-:B------:R-:W-:Y:S01]  /*4510*/  LOP3.LUT R74, R32.reuse, 0xb4, R117.reuse, 0xfe, !PT ;  /* 0x000000b4204a7812 */ /* 0x140fe200078efe75 */
[----:B------:R-:W-:Y:S01]  /*4520*/  LDS.128 R8, [R30+UR8+0x800] ;  /* 0x000800081e087984 */ /* 0x000fe20008000c00 */
[C-C-:B------:R-:W-:Y:S02]  /*4530*/  LOP3.LUT R70, R32.reuse, 0xb0, R117.reuse, 0xfe, !PT ;  /* 0x000000b020467812 */ /* 0x140fe400078efe75 */
[C-C-:B------:R-:W-:Y:S01]  /*4540*/  LOP3.LUT R71, R32.reuse, 0xac, R117.reuse, 0xfe, !PT ;  /* 0x000000ac20477812 */ /* 0x140fe200078efe75 */
[----:B------:R-:W-:Y:S01]  /*4550*/  LDS.128 R4, [R29+UR8+0x800] ;  /* 0x000800081d047984 */ /* 0x000fe20008000c00 */
[C-C-:B------:R-:W-:Y:S02]  /*4560*/  LOP3.LUT R72, R32.reuse, 0xa8, R117.reuse, 0xfe, !PT ;  /* 0x000000a820487812 */ /* 0x140fe400078efe75 */
[C-C-:B------:R-:W-:Y:S01]  /*4570*/  LOP3.LUT R73, R32.reuse, 0xa4, R117.reuse, 0xfe, !PT ;  /* 0x000000a420497812 */ /* 0x140fe200078efe75 */
[----:B------:R-:W-:Y:S01]  /*4580*/  BAR.SYNC.DEFER_BLOCKING 0x0 ;  /* 0x0000000000007b1d */ /* 0x000fe20000010000 */
[----:B------:R-:W-:-:S02]  /*4590*/  LOP3.LUT R75, R32, 0xa0, R117, 0xfe, !PT ;  /* 0x000000a0204b7812 */ /* 0x000fc400078efe75 */
[C-C-:B------:R-:W-:Y:S02]  /*45a0*/  LOP3.LUT R76, R32.reuse, 0x9c, R117.reuse, 0xfe, !PT ;  /* 0x0000009c204c7812 */ /* 0x140fe400078efe75 */
[C-C-:B------:R-:W-:Y:S02]  /*45b0*/  LOP3.LUT R77, R32.reuse, 0x98, R117.reuse, 0xfe, !PT ;  /* 0x00000098204d7812 */ /* 0x140fe400078efe75 */
[C-C-:B------:R-:W-:Y:S02]  /*45c0*/  LOP3.LUT R78, R32.reuse, 0x94, R117.reuse, 0xfe, !PT ;  /* 0x00000094204e7812 */ /* 0x140fe400078efe75 */
[C-C-:B------:R-:W-:Y:S02]  /*45d0*/  LOP3.LUT R79, R32.reuse, 0x90, R117.reuse, 0xfe, !PT ;  /* 0x00000090204f7812 */ /* 0x140fe400078efe75 */
[C-C-:B------:R-:W-:Y:S02]  /*45e0*/  LOP3.LUT R80, R32.reuse, 0x8c, R117.reuse, 0xfe, !PT ;  /* 0x0000008c20507812 */ /* 0x140fe400078efe75 */
[----:B------:R-:W-:-:S02]  /*45f0*/  LOP3.LUT R81, R32, 0x88, R117, 0xfe, !PT ;  /* 0x0000008820517812 */ /* 0x000fc400078efe75 */
[C-C-:B------:R-:W-:Y:S02]  /*4600*/  LOP3.LUT R82, R32.reuse, 0x84, R117.reuse, 0xfe, !PT ;  /* 0x0000008420527812 */ /* 0x140fe400078efe75 */
[C-C-:B------:R-:W-:Y:S02]  /*4610*/  LOP3.LUT R83, R32.reuse, 0x80, R117.reuse, 0xfe, !PT ;  /* 0x0000008020537812 */ /* 0x140fe400078efe75 */
[C-C-:B------:R-:W-:Y:S02]  /*4620*/  LOP3.LUT R84, R32.reuse, 0x7c, R117.reuse, 0xfe, !PT ;  /* 0x0000007c20547812 */ /* 0x140fe400078efe75 */
[C-C-:B------:R-:W-:Y:S02]  /*4630*/  LOP3.LUT R85, R32.reuse, 0x78, R117.reuse, 0xfe, !PT ;  /* 0x0000007820557812 */ /* 0x140fe400078efe75 */
[C-C-:B------:R-:W-:Y:S01]  /*4640*/  LOP3.LUT R86, R32.reuse, 0x74, R117.reuse, 0xfe, !PT ;  /* 0x0000007420567812 */ /* 0x140fe200078efe75 */
[----:B------:R-:W-:Y:S01]  /*4650*/  STS.128 [R35+UR5], R56 ;  /* 0x0000003823007988 */ /* 0x000fe20008000c05 */
[----:B------:R-:W-:-:S02]  /*4660*/  LOP3.LUT R87, R32, 0x70, R117, 0xfe, !PT ;  /* 0x0000007020577812 */ /* 0x000fc400078efe75 */
[C-C-:B------:R-:W-:Y:S01]  /*4670*/  LOP3.LUT R100, R32.reuse, 0x6c, R117.reuse, 0xfe, !PT ;  /* 0x0000006c20647812 */ /* 0x140fe200078efe75 */
[----:B------:R-:W-:Y:S01]  /*4680*/  STS.128 [R35+UR5+0x400], R92 ;  /* 0x0004005c23007988 */ /* 0x000fe20008000c05 */
[C-C-:B------:R-:W-:Y:S02]  /*4690*/  LOP3.LUT R101, R32.reuse, 0x68, R117.reuse, 0xfe, !PT ;  /* 0x0000006820657812 */ /* 0x140fe400078efe75 */
[C-C-:B------:R-:W-:Y:S01]  /*46a0*/  LOP3.LUT R102, R32.reuse, 0x64, R117.reuse, 0xfe, !PT ;  /* 0x0000006420667812 */ /* 0x140fe200078efe75 */
[----:B------:R-:W-:Y:S01]  /*46b0*/  STS.128 [R35+UR5+0x80], R96 ;  /* 0x0000806023007988 */ /* 0x000fe20008000c05 */
[C-C-:B------:R-:W-:Y:S02]  /*46c0*/  LOP3.LUT R103, R32.reuse, 0x60, R117.reuse, 0xfe, !PT ;  /* 0x0000006020677812 */ /* 0x140fe400078efe75 */
[C-C-:B------:R-:W-:Y:S01]  /*46d0*/  LOP3.LUT R104, R32.reuse, 0x5c, R117.reuse, 0xfe, !PT ;  /* 0x0000005c20687812 */ /* 0x140fe200078efe75 */
[----:B------:R2:W-:Y:S01]  /*46e0*/  STS.128 [R35+UR5+0x480], R88 ;  /* 0x0004805823007988 */ /* 0x0005e20008000c05 */
        /* <DEDUP_REMOVED lines=21> */
[--C-:B------:R-:W-:Y:S01]  /*4840*/  LOP3.LUT R26, R32, 0x8, R117.reuse, 0xfe, !PT ;  /* 0x00000008201a7812 */ /* 0x100fe200078efe75 */
[-C--:B--2---:R-:W-:Y:S01]  /*4850*/  IMAD R35, R34, R3.reuse, RZ ;  /* 0x0000000322237224 */ /* 0x084fe200078e02ff */
[----:B------:R-:W-:Y:S02]  /*4860*/  LEA.HI.X.SX32 R21, R21, UR7, 0x1, P3 ;  /* 0x0000000715157c11 */ /* 0x000fe400098f0eff */
[----:B------:R-:W-:Y:S01]  /*4870*/  LOP3.LUT R32, R32, 0x4, R117, 0xfe, !PT ;  /* 0x0000000420207812 */ /* 0x000fe200078efe75 */
[----:B------:R-:W-:Y:S01]  /*4880*/  IMAD R33, R26, R3, RZ ;  /* 0x000000031a217224 */ /* 0x000fe200078e02ff */
[----:B------:R-:W-:Y:S01]  /*4890*/  BAR.SYNC.DEFER_BLOCKING 0x0 ;  /* 0x0000000000007b1d */ /* 0x000fe20000010000 */
[----:B------:R-:W-:-:S02]  /*48a0*/  LEA R24, P3, R46, R20, 0x1 ;  /* 0x000000142e187211 */ /* 0x000fc400078608ff */
[C---:B------:R-:W-:Y:S01]  /*48b0*/  IMAD R27, R32.reuse, R3, RZ ;  /* 0x00000003201b7224 */ /* 0x040fe200078e02ff */
[----:B------:R-:W-:Y:S02]  /*48c0*/  ISETP.LT.AND P4, PT, R32, UR13, !P0 ;  /* 0x0000000d20007c0c */ /* 0x000fe4000c781270 */
[----:B------:R-:W-:Y:S01]  /*48d0*/  LEA.HI.X.SX32 R25, R46, R21, 0x1, P3 ;  /* 0x000000152e197211 */ /* 0x000fe200018f0eff */
[----:B------:R-:W-:Y:S01]  /*48e0*/  IMAD R46, R3, 0x20, R46 ;  /* 0x00000020032e7824 */ /* 0x000fe200078e022e */
[----:B------:R-:W-:Y:S02]  /*48f0*/  ISETP.LT.AND P5, PT, R26, UR13, !P0 ;  /* 0x0000000d1a007c0c */ /* 0x000fe4000c7a1270 */
[C---:B------:R-:W-:Y:S01]  /*4900*/  ISETP.LT.AND P3, PT, R44.reuse, UR13, !P0 ;  /* 0x0000000d2c007c0c */ /* 0x040fe2000c761270 */
[----:B------:R-:W-:Y:S01]  /*4910*/  IMAD R44, R44, R3, RZ ;  /* 0x000000032c2c7224 */ /* 0x000fe200078e02ff */
[----:B------:R-:W-:-:S04]  /*4920*/  LEA R32, P6, R33, R20, 0x1 ;  /* 0x0000001421207211 */ /* 0x000fc800078c08ff */
[----:B------:R-:W-:Y:S02]  /*4930*/  LEA.HI.X.SX32 R33, R33, R21, 0x1, P6 ;  /* 0x0000001521217211 */ /* 0x000fe400030f0eff */
[----:B------:R-:W-:Y:S01]  /*4940*/  ISETP.LT.AND P6, PT, R36, UR13, !P0 ;  /* 0x0000000d24007c0c */ /* 0x000fe2000c7c1270 */
[----:B0-----:R0:W-:Y:S01]  /*4950*/  @P2 STG.E.U16 desc[UR10][R24.64], R16 ;  /* 0x0000001018002986 */ /* 0x0011e2000c10150a */
[----:B------:R-:W-:-:S04]  /*4960*/  LEA R26, P2, R27, R20, 0x1 ;  /* 0x000000141b1a7211 */ /* 0x000fc800078408ff */
[----:B------:R-:W-:Y:S02]  /*4970*/  LEA.HI.X.SX32 R27, R27, R21, 0x1, P2 ;  /* 0x000000151b1b7211 */ /* 0x000fe400010f0eff */
[----:B------:R-:W-:-:S03]  /*4980*/  ISETP.LT.AND P2, PT, R34, UR13, !P0 ;  /* 0x0000000d22007c0c */ /* 0x000fc6000c741270 */
[----:B-1----:R1:W-:Y:S01]  /*4990*/  @P4 STG.E.U16 desc[UR10][R26.64], R12 ;  /* 0x0000000c1a004986 */ /* 0x0023e2000c10150a */
[----:B0-----:R-:W-:Y:S02]  /*49a0*/  PRMT R25, R16, 0x7632, R25 ;  /* 0x0000763210197816 */ /* 0x001fe40000000019 */
[-C--:B------:R-:W-:Y:S02]  /*49b0*/  LEA R24, P4, R44, R20.reuse, 0x1 ;  /* 0x000000142c187211 */ /* 0x080fe400078808ff */
[----:B------:R-:W-:Y:S01]  /*49c0*/  PRMT R16, R12, 0x7632, R16 ;  /* 0x000076320c107816 */ /* 0x000fe20000000010 */
[----:B------:R0:W-:Y:S01]  /*49d0*/  @P5 STG.E.U16 desc[UR10][R32.64], R25 ;  /* 0x0000001920005986 */ /* 0x0001e2000c10150a */
[----:B------:R-:W-:Y:S01]  /*49e0*/  LEA R34, P5, R35, R20, 0x1 ;  /* 0x0000001423227211 */ /* 0x000fe200078a08ff */
[----:B-1----:R-:W-:-:S03]  /*49f0*/  IMAD R12, R3, 0x4, R46 ;  /* 0x00000004030c7824 */ /* 0x002fc600078e022e */
[-C--:B------:R-:W-:Y:S02]  /*4a00*/  LEA.HI.X.SX32 R35, R35, R21.reuse, 0x1, P5 ;  /* 0x0000001523237211 */ /* 0x080fe400028f0eff */
[----:B0-----:R-:W-:Y:S01]  /*4a10*/  LEA.HI.X.SX32 R25, R44, R21, 0x1, P4 ;  /* 0x000000152c197211 */ /* 0x001fe200020f0eff */
[----:B------:R-:W-:Y:S01]  /*4a20*/  IMAD R44, R3, 0x4, R12 ;  /* 0x00000004032c7824 */ /* 0x000fe200078e020c */
[C---:B------:R-:W-:Y:S01]  /*4a30*/  ISETP.LT.AND P4, PT, R42.reuse, UR13, !P0 ;  /* 0x0000000d2a007c0c */ /* 0x040fe2000c781270 */
[-C--:B------:R-:W-:Y:S02]  /*4a40*/  IMAD R42, R42, R3.reuse, RZ ;  /* 0x000000032a2a7224 */ /* 0x080fe400078e02ff */
[----:B------:R0:W-:Y:S01]  /*4a50*/  @P3 STG.E.U16 desc[UR10][R24.64], R16 ;  /* 0x0000001018003986 */ /* 0x0001e2000c10150a */
[C---:B------:R-:W-:Y:S01]  /*4a60*/  ISETP.LT.AND P3, PT, R40.reuse, UR13, !P0 ;  /* 0x0000000d28007c0c */ /* 0x040fe2000c761270 */
[----:B------:R-:W-:Y:S01]  /*4a70*/  IMAD R40, R40, R3, RZ ;  /* 0x0000000328287224 */ /* 0x000fe200078e02ff */
[-C--:B------:R-:W-:Y:S01]  /*4a80*/  LEA R26, P5, R42, R20.reuse, 0x1 ;  /* 0x000000142a1a7211 */ /* 0x080fe200078a08ff */
[----:B------:R1:W-:Y:S03]  /*4a90*/  @P2 STG.E.U16 desc[UR10][R34.64], R17 ;  /* 0x0000001122002986 */ /* 0x0003e6000c10150a */
[----:B------:R-:W-:-:S02]  /*4aa0*/  LEA R32, P2, R40, R20, 0x1 ;  /* 0x0000001428207211 */ /* 0x000fc400078408ff */
[-C--:B------:R-:W-:Y:S02]  /*4ab0*/  LEA.HI.X.SX32 R27, R42, R21.reuse, 0x1, P5 ;  /* 0x000000152a1b7211 */ /* 0x080fe400028f0eff */
[----:B------:R-:W-:Y:S01]  /*4ac0*/  LEA.HI.X.SX32 R33, R40, R21, 0x1, P2 ;  /* 0x0000001528217211 */ /* 0x000fe200010f0eff */
[----:B0-----:R-:W-:Y:S01]  /*4ad0*/  IMAD R24, R38, R3, RZ ;  /* 0x0000000326187224 */ /* 0x001fe200078e02ff */
[----:B------:R-:W-:Y:S01]  /*4ae0*/  PRMT R25, R17, 0x7632, R25 ;  /* 0x0000763211197816 */ /* 0x000fe20000000019 */
[----:B------:R0:W-:Y:S01]  /*4af0*/  @P4 STG.E.U16 desc[UR10][R26.64], R13 ;  /* 0x0000000d1a004986 */ /* 0x0001e2000c10150a */
[-C--:B------:R-:W-:Y:S01]  /*4b00*/  LEA R16, P2, R46, R20.reuse, 0x1 ;  /* 0x000000142e107211 */ /* 0x080fe200078408ff */
[C---:B-1----:R-:W-:Y:S01]  /*4b10*/  IMAD R34, R3.reuse, 0x4, R44 ;  /* 0x0000000403227824 */ /* 0x042fe200078e022c */
[----:B------:R-:W-:Y:S01]  /*4b20*/  ISETP.LT.AND P4, PT, R38, UR13, !P0 ;  /* 0x0000000d26007c0c */ /* 0x000fe2000c781270 */
[----:B------:R1:W-:Y:S01]  /*4b30*/  @P3 STG.E.U16 desc[UR10][R32.64], R25 ;  /* 0x0000001920003986 */ /* 0x0003e2000c10150a */
[----:B------:R-:W-:Y:S01]  /*4b40*/  LEA R36, P3, R12, R20, 0x1 ;  /* 0x000000140c247211 */ /* 0x000fe200078608ff */
[----:B------:R-:W-:Y:S01]  /*4b50*/  IMAD R48, R3, 0x4, R34 ;  /* 0x0000000403307824 */ /* 0x000fe200078e0222 */
[----:B------:R-:W-:-:S02]  /*4b60*/  LEA.HI.X.SX32 R17, R46, R21, 0x1, P2 ;  /* 0x000000152e117211 */ /* 0x000fc400010f0eff */
[-C--:B------:R-:W-:Y:S02]  /*4b70*/  LEA.HI.X.SX32 R37, R12, R21.reuse, 0x1, P3 ;  /* 0x000000150c257211 */ /* 0x080fe400018f0eff */
[-C--:B------:R-:W-:Y:S01]  /*4b80*/  LEA R42, P5, R48, R20.reuse, 0x1 ;  /* 0x00000014302a7211 */ /* 0x080fe200078a08ff */
[C---:B0-----:R-:W-:Y:S01]  /*4b90*/  IMAD R26, R3.reuse, 0x4, R48 ;  /* 0x00000004031a7824 */ /* 0x041fe200078e0230 */
[-C--:B------:R-:W-:Y:S02]  /*4ba0*/  LEA R38, P2, R44, R20.reuse, 0x1 ;  /* 0x000000142c267211 */ /* 0x080fe400078408ff */
[-C--:B------:R-:W-:Y:S01]  /*4bb0*/  LEA R40, P3, R34, R20.reuse, 0x1 ;  /* 0x0000001422287211 */ /* 0x080fe200078608ff */
[C---:B-1----:R-:W-:Y:S01]  /*4bc0*/  IMAD R32, R3.reuse, 0x4, R26 ;  /* 0x0000000403207824 */ /* 0x042fe200078e021a */
[-C--:B------:R-:W-:Y:S02]  /*4bd0*/  LEA.HI.X.SX32 R43, R48, R21.reuse, 0x1, P5 ;  /* 0x00000015302b7211 */ /* 0x080fe400028f0eff */
[----:B------:R-:W-:Y:S01]  /*4be0*/  LEA.HI.X.SX32 R39, R44, R21, 0x1, P2 ;  /* 0x000000152c277211 */ /* 0x000fe200010f0eff */
[----:B------:R-:W-:Y:S01]  /*4bf0*/  IMAD R54, R3, 0x4, R32 ;  /* 0x0000000403367824 */ /* 0x000fe200078e0220 */
[----:B------:R-:W-:-:S02]  /*4c00*/  LEA R46, P5, R32, R20, 0x1 ;  /* 0x00000014202e7211 */ /* 0x000fc400078a08ff */
[-C--:B------:R-:W-:Y:S02]  /*4c10*/  LEA.HI.X.SX32 R41, R34, R21.reuse, 0x1, P3 ;  /* 0x0000001522297211 */ /* 0x080fe400018f0eff */
[-C--:B------:R-:W-:Y:S02]  /*4c20*/  LEA R44, P3, R26, R20.reuse, 0x1 ;  /* 0x000000141a2c7211 */ /* 0x080fe400078608ff */
[----:B------:R-:W-:Y:S02]  /*4c30*/  LEA R12, P2, R24, R20, 0x1 ;  /* 0x00000014180c7211 */ /* 0x000fe400078408ff */
[-C--:B------:R-:W-:Y:S02]  /*4c40*/  LEA.HI.X.SX32 R47, R32, R21.reuse, 0x1, P5 ;  /* 0x00000015202f7211 */ /* 0x080fe400028f0eff */
[----:B------:R-:W-:Y:S02]  /*4c50*/  PRMT R32, R13, 0x7632, R32 ;  /* 0x000076320d207816 */ /* 0x000fe40000000020 */
[----:B------:R-:W-:-:S02]  /*4c60*/  LEA.HI.X.SX32 R45, R26, R21, 0x1, P3 ;  /* 0x000000151a2d7211 */ /* 0x000fc400018f0eff */
[-C--:B------:R-:W-:Y:S02]  /*4c70*/  LEA.HI.X.SX32 R13, R24, R21.reuse, 0x1, P2 ;  /* 0x00000015180d7211 */ /* 0x080fe400010f0eff */
[----:B------:R-:W0:Y:S01]  /*4c80*/  LDS.128 R24, [R30+UR8] ;  /* 0x000000081e187984 */ /* 0x000e220008000c00 */
[C---:B------:R-:W-:Y:S02]  /*4c90*/  LEA R48, P3, R54.reuse, R20, 0x1 ;  /* 0x0000001436307211 */ /* 0x040fe400078608ff */
[----:B------:R-:W-:Y:S01]  /*4ca0*/  ISETP.LT.AND P5, PT, R49, UR13, !P0 ;  /* 0x0000000d31007c0c */ /* 0x000fe2000c7a1270 */
[----:B------:R1:W-:Y:S01]  /*4cb0*/  @P4 STG.E.U16 desc[UR10][R12.64], R32 ;  /* 0x000000200c004986 */ /* 0x0003e2000c10150a */
[----:B------:R-:W-:Y:S01]  /*4cc0*/  LEA.HI.X.SX32 R49, R54, R21, 0x1, P3 ;  /* 0x0000001536317211 */ /* 0x000fe200018f0eff */
[----:B------:R-:W-:Y:S01]  /*4cd0*/  IMAD R54, R3, 0x4, R54 ;  /* 0x0000000403367824 */ /* 0x000fe200078e0236 */
[----:B------:R-:W-:Y:S01]  /*4ce0*/  ISETP.LT.AND P3, PT, R52, UR13, !P0 ;  /* 0x0000000d34007c0c */ /* 0x000fe2000c761270 */
[----:B------:R2:W-:Y:S01]  /*4cf0*/  @P6 STG.E.U16 desc[UR10][R16.64], R18 ;  /* 0x0000001210006986 */ /* 0x0005e2000c10150a */
[----:B------:R-:W-:-:S02]  /*4d00*/  ISETP.LT.AND P2, PT, R51, UR13, !P0 ;  /* 0x0000000d33007c0c */ /* 0x000fc4000c741270 */
[----:B------:R-:W-:Y:S01]  /*4d10*/  ISETP.LT.AND P4, PT, R50, UR13, !P0 ;  /* 0x0000000d32007c0c */ /* 0x000fe2000c781270 */
[----:B------:R-:W3:Y:S01]  /*4d20*/  LDS.128 R32, [R29+UR8] ;  /* 0x000000081d207984 */ /* 0x000ee20008000c00 */
[----:B------:R-:W-:Y:S02]  /*4d30*/  ISETP.LT.AND P6, PT, R109, UR13, !P0 ;  /* 0x0000000d6d007c0c */ /* 0x000fe4000c7c1270 */
[----:B-1----:R-:W-:Y:S01]  /*4d40*/  PRMT R13, R18, 0x7632, R13 ;  /* 0x00007632120d7816 */ /* 0x002fe2000000000d */
[----:B------:R1:W-:Y:S01]  /*4d50*/  @P5 STG.E.U16 desc[UR10][R36.64], R14 ;  /* 0x0000000e24005986 */ /* 0x0003e2000c10150a */
[----:B------:R-:W-:Y:S02]  /*4d60*/  ISETP.LT.AND P5, PT, R31, UR13, !P0 ;  /* 0x0000000d1f007c0c */ /* 0x000fe4000c7a1270 */
[----:B--2---:R-:W-:Y:S01]  /*4d70*/  PRMT R17, R14, 0x7632, R17 ;  /* 0x000076320e117816 */ /* 0x004fe20000000011 */
[----:B------:R2:W-:Y:S01]  /*4d80*/  @P3 STG.E.U16 desc[UR10][R38.64], R13 ;  /* 0x0000000d26003986 */ /* 0x0005e2000c10150a */
[----:B------:R-:W-:Y:S01]  /*4d90*/  ISETP.LT.AND P3, PT, R113, UR13, !P0 ;  /* 0x0000000d71007c0c */ /* 0x000fe2000c761270 */
[----:B------:R-:W-:Y:S01]  /*4da0*/  IMAD R18, R3, 0x4, R54 ;  /* 0x0000000403127824 */ /* 0x000fe200078e0236 */
[----:B------:R-:W-:Y:S01]  /*4db0*/  PRMT R31, R19, 0x7632, R31 ;  /* 0x00007632131f7816 */ /* 0x000fe2000000001f */
[----:B------:R4:W-:Y:S01]  /*4dc0*/  @P2 STG.E.U16 desc[UR10][R40.64], R17 ;  /* 0x0000001128002986 */ /* 0x0009e2000c10150a */
[----:B------:R-:W-:-:S03]  /*4dd0*/  ISETP.LT.AND P2, PT, R111, UR13, !P0 ;  /* 0x0000000d6f007c0c */ /* 0x000fc6000c741270 */
[----:B------:R5:W-:Y:S01]  /*4de0*/  @P4 STG.E.U16 desc[UR10][R42.64], R19 ;  /* 0x000000132a004986 */ /* 0x000be2000c10150a */
[----:B------:R-:W-:Y:S01]  /*4df0*/  ISETP.LT.AND P4, PT, R112, UR13, !P0 ;  /* 0x0000000d70007c0c */ /* 0x000fe2000c781270 */
[----:B-1----:R-:W-:Y:S01]  /*4e00*/  IMAD R36, R3, 0x4, R18 ;  /* 0x0000000403247824 */ /* 0x002fe200078e0212 */
[----:B------:R-:W-:Y:S01]  /*4e10*/  PRMT R37, R15, 0x7632, R37 ;  /* 0x000076320f257816 */ /* 0x000fe20000000025 */
[----:B------:R1:W-:Y:S01]  /*4e20*/  @P5 STG.E.U16 desc[UR10][R44.64], R15 ;  /* 0x0000000f2c005986 */ /* 0x0003e2000c10150a */
[C---:B------:R-:W-:Y:S01]  /*4e30*/  LEA R12, P5, R54.reuse, R20, 0x1 ;  /* 0x00000014360c7211 */ /* 0x040fe200078a08ff */
[C---:B--2---:R-:W-:Y:S02]  /*4e40*/  IMAD R38, R3.reuse, 0x4, R36 ;  /* 0x0000000403267824 */ /* 0x044fe400078e0224 */
[----:B------:R2:W-:Y:S01]  /*4e50*/  @P3 STG.E.U16 desc[UR10][R46.64], R31 ;  /* 0x0000001f2e003986 */ /* 0x0005e2000c10150a */
[----:B------:R-:W-:Y:S01]  /*4e60*/  LEA.HI.X.SX32 R13, R54, R21, 0x1, P5 ;  /* 0x00000015360d7211 */ /* 0x000fe200028f0eff */
[----:B----4-:R-:W-:Y:S01]  /*4e70*/  IMAD R40, R3, 0x4, R38 ;  /* 0x0000000403287824 */ /* 0x010fe200078e0226 */
[----:B------:R-:W-:-:S03]  /*4e80*/  ISETP.LT.AND P3, PT, R110, UR13, !P0 ;  /* 0x0000000d6e007c0c */ /* 0x000fc6000c761270 */
[----:B------:R4:W-:Y:S01]  /*4e90*/  @P4 STG.E.U16 desc[UR10][R48.64], R37 ;  /* 0x0000002530004986 */ /* 0x0009e2000c10150a */
[CC--:B------:R-:W-:Y:S01]  /*4ea0*/  LEA R16, P4, R18.reuse, R20.reuse, 0x1 ;  /* 0x0000001412107211 */ /* 0x0c0fe200078808ff */
[C---:B-----5:R-:W-:Y:S02]  /*4eb0*/  IMAD R42, R3.reuse, 0x4, R40 ;  /* 0x00000004032a7824 */ /* 0x060fe400078e0228 */
[----:B0-----:R-:W-:Y:S01]  /*4ec0*/  @P2 STG.E.U16 desc[UR10][R12.64], R24 ;  /* 0x000000180c002986 */ /* 0x001fe2000c10150a */
[-C--:B------:R-:W-:Y:S01]  /*4ed0*/  LEA.HI.X.SX32 R17, R18, R21.reuse, 0x1, P4 ;  /* 0x0000001512117211 */ /* 0x080fe200020f0eff */
[----:B-1----:R-:W-:Y:S01]  /*4ee0*/  IMAD R44, R3, 0x4, R42 ;  /* 0x00000004032c7824 */ /* 0x002fe200078e022a */
[-C--:B------:R-:W-:Y:S02]  /*4ef0*/  LEA R14, P2, R36, R20.reuse, 0x1 ;  /* 0x00000014240e7211 */ /* 0x080fe400078408ff */
[----:B------:R-:W-:Y:S01]  /*4f00*/  LEA R18, P4, R38, R20, 0x1 ;  /* 0x0000001426127211 */ /* 0x000fe200078808ff */
[----:B---3--:R0:W-:Y:S01]  /*4f10*/  @P3 STG.E.U16 desc[UR10][R16.64], R32 ;  /* 0x0000002010003986 */ /* 0x0081e2000c10150a */
[----:B------:R-:W-:-:S02]  /*4f20*/  LEA.HI.X.SX32 R15, R36, R21, 0x1, P2 ;  /* 0x00000015240f7211 */ /* 0x000fc400010f0eff */
[-C--:B------:R-:W-:Y:S02]  /*4f30*/  LEA.HI.X.SX32 R19, R38, R21.reuse, 0x1, P4 ;  /* 0x0000001526137211 */ /* 0x080fe400020f0eff */
[----:B------:R-:W-:Y:S02]  /*4f40*/  LEA R38, P2, R42, R20, 0x1 ;  /* 0x000000142a267211 */ /* 0x000fe400078408ff */
[----:B------:R-:W-:Y:S02]  /*4f50*/  ISETP.LT.AND P4, PT, R108, UR13, !P0 ;  /* 0x0000000d6c007c0c */ /* 0x000fe4000c781270 */
[----:B------:R-:W-:Y:S02]  /*4f60*/  LEA.HI.X.SX32 R39, R42, R21, 0x1, P2 ;  /* 0x000000152a277211 */ /* 0x000fe400010f0eff */
[----:B------:R-:W-:Y:S02]  /*4f70*/  ISETP.LT.AND P2, PT, R107, UR13, !P0 ;  /* 0x0000000d6b007c0c */ /* 0x000fe4000c741270 */
[----:B--2---:R-:W-:-:S02]  /*4f80*/  PRMT R31, R24, 0x7632, R31 ;  /* 0x00007632181f7816 */ /* 0x004fc4000000001f */
[-C--:B------:R-:W-:Y:S02]  /*4f90*/  LEA R36, P5, R40, R20.reuse, 0x1 ;  /* 0x0000001428247211 */ /* 0x080fe400078a08ff */
[----:B------:R-:W-:Y:S01]  /*4fa0*/  ISETP.LT.AND P3, PT, R106, UR13, !P0 ;  /* 0x0000000d6a007c0c */ /* 0x000fe2000c761270 */
[----:B------:R1:W-:Y:S01]  /*4fb0*/  @P6 STG.E.U16 desc[UR10][R14.64], R31 ;  /* 0x0000001f0e006986 */ /* 0x0003e2000c10150a */
[-C--:B----4-:R-:W-:Y:S02]  /*4fc0*/  LEA.HI.X.SX32 R37, R40, R21.reuse, 0x1, P5 ;  /* 0x0000001528257211 */ /* 0x090fe400028f0eff */
[----:B0-----:R-:W-:Y:S02]  /*4fd0*/  PRMT R17, R32, 0x7632, R17 ;  /* 0x0000763220117816 */ /* 0x001fe40000000011 */
[CC--:B------:R-:W-:Y:S02]  /*4fe0*/  LEA R12, P5, R44.reuse, R20.reuse, 0x1 ;  /* 0x000000142c0c7211 */ /* 0x0c0fe400078a08ff */
[----:B------:R-:W-:Y:S01]  /*4ff0*/  ISETP.LT.AND P6, PT, R105, UR13, !P0 ;  /* 0x0000000d69007c0c */ /* 0x000fe2000c7c1270 */
[----:B------:R0:W-:Y:S01]  /*5000*/  @P4 STG.E.U16 desc[UR10][R18.64], R17 ;  /* 0x0000001112004986 */ /* 0x0001e2000c10150a */
[-C--:B------:R-:W-:Y:S01]  /*5010*/  LEA.HI.X.SX32 R13, R44, R21.reuse, 0x1, P5 ;  /* 0x000000152c0d7211 */ /* 0x080fe200028f0eff */
[----:B------:R-:W-:Y:S01]  /*5020*/  IMAD R44, R3, 0x4, R44 ;  /* 0x00000004032c7824 */ /* 0x000fe200078e022c */
[----:B------:R-:W-:Y:S01]  /*5030*/  ISETP.LT.AND P4, PT, R103, UR13, !P0 ;  /* 0x0000000d67007c0c */ /* 0x000fe2000c781270 */
[----:B------:R-:W-:Y:S01]  /*5040*/  @P2 STG.E.U16 desc[UR10][R36.64], R25 ;  /* 0x0000001924002986 */ /* 0x000fe2000c10150a */
[----:B------:R-:W-:Y:S01]  /*5050*/  ISETP.LT.AND P2, PT, R104, UR13, !P0 ;  /* 0x0000000d68007c0c */ /* 0x000fe2000c741270 */
[----:B------:R-:W-:Y:S01]  /*5060*/  IMAD R24, R3, 0x4, R44 ;  /* 0x0000000403187824 */ /* 0x000fe200078e022c */
[----:B-1----:R-:W-:Y:S01]  /*5070*/  PRMT R15, R25, 0x7632, R15 ;  /* 0x00007632190f7816 */ /* 0x002fe2000000000f */
[----:B------:R-:W-:Y:S01]  /*5080*/  @P3 STG.E.U16 desc[UR10][R38.64], R33 ;  /* 0x0000002126003986 */ /* 0x000fe2000c10150a */
[----:B------:R-:W-:Y:S01]  /*5090*/  LEA R16, P3, R44, R20, 0x1 ;  /* 0x000000142c107211 */ /* 0x000fe200078608ff */
[----:B------:R-:W-:Y:S01]  /*50a0*/  IMAD R32, R3, 0x4, R24 ;  /* 0x0000000403207824 */ /* 0x000fe200078e0218 */
[----:B------:R-:W-:Y:S01]  /*50b0*/  ISETP.LT.AND P5, PT, R86, UR13, !P0 ;  /* 0x0000000d56007c0c */ /* 0x000fe2000c7a1270 */
[----:B------:R1:W-:Y:S01]  /*50c0*/  @P6 STG.E.U16 desc[UR10][R12.64], R15 ;  /* 0x0000000f0c006986 */ /* 0x0003e2000c10150a */
[----:B0-----:R-:W-:-:S02]  /*50d0*/  LEA.HI.X.SX32 R17, R44, R21, 0x1, P3 ;  /* 0x000000152c117211 */ /* 0x001fc400018f0eff */
[-C--:B------:R-:W-:Y:S02]  /*50e0*/  LEA R14, P6, R24, R20.reuse, 0x1 ;  /* 0x00000014180e7211 */ /* 0x080fe400078c08ff */
[----:B------:R-:W-:Y:S02]  /*50f0*/  ISETP.LT.AND P3, PT, R102, UR13, !P0 ;  /* 0x0000000d66007c0c */ /* 0x000fe4000c761270 */
[----:B-1----:R-:W-:Y:S02]  /*5100*/  PRMT R13, R33, 0x7632, R13 ;  /* 0x00007632210d7816 */ /* 0x002fe4000000000d */
[----:B------:R-:W-:Y:S01]  /*5110*/  LEA.HI.X.SX32 R15, R24, R21, 0x1, P6 ;  /* 0x00000015180f7211 */ /* 0x000fe200030f0eff */
[----:B------:R-:W-:Y:S01]  /*5120*/  IMAD R24, R3, 0x4, R32 ;  /* 0x0000000403187824 */ /* 0x000fe200078e0220 */
[----:B------:R-:W-:Y:S01]  /*5130*/  LEA R18, P6, R32, R20, 0x1 ;  /* 0x0000001420127211 */ /* 0x000fe200078c08ff */
[----:B------:R0:W-:Y:S01]  /*5140*/  @P2 STG.E.U16 desc[UR10][R16.64], R13 ;  /* 0x0000000d10002986 */ /* 0x0001e2000c10150a */
[----:B------:R-:W-:-:S02]  /*5150*/  ISETP.LT.AND P2, PT, R101, UR13, !P0 ;  /* 0x0000000d65007c0c */ /* 0x000fc4000c741270 */
[----:B------:R-:W-:Y:S01]  /*5160*/  LEA.HI.X.SX32 R19, R32, R21, 0x1, P6 ;  /* 0x0000001520137211 */ /* 0x000fe200030f0eff */
[----:B------:R-:W-:Y:S01]  /*5170*/  IMAD R32, R3, 0x4, R24 ;  /* 0x0000000403207824 */ /* 0x000fe200078e0218 */
[----:B------:R-:W-:Y:S01]  /*5180*/  LEA R12, P6, R24, R20, 0x1 ;  /* 0x00000014180c7211 */ /* 0x000fe200078c08ff */
[----:B------:R1:W-:Y:S01]  /*5190*/  @P4 STG.E.U16 desc[UR10][R14.64], R26 ;  /* 0x0000001a0e004986 */ /* 0x0003e2000c10150a */
[----:B------:R-:W-:-:S03]  /*51a0*/  ISETP.LT.AND P4, PT, R100, UR13, !P0 ;  /* 0x0000000d64007c0c */ /* 0x000fc6000c781270 */
[----:B------:R2:W-:Y:S01]  /*51b0*/  @P3 STG.E.U16 desc[UR10][R18.64], R34 ;  /* 0x0000002212003986 */ /* 0x0005e2000c10150a */
[----:B------:R-:W-:Y:S02]  /*51c0*/  ISETP.LT.AND P3, PT, R87, UR13, !P0 ;  /* 0x0000000d57007c0c */ /* 0x000fe4000c761270 */
[-C--:B0-----:R-:W-:Y:S01]  /*51d0*/  LEA.HI.X.SX32 R13, R24, R21.reuse, 0x1, P6 ;  /* 0x00000015180d7211 */ /* 0x081fe200030f0eff */
[C---:B------:R-:W-:Y:S01]  /*51e0*/  IMAD R24, R3.reuse, 0x4, R32 ;  /* 0x0000000403187824 */ /* 0x040fe200078e0220 */
[-C--:B------:R-:W-:Y:S02]  /*51f0*/  LEA R16, P6, R32, R20.reuse, 0x1 ;  /* 0x0000001420107211 */ /* 0x080fe400078c08ff */
[----:B-1----:R-:W-:Y:S01]  /*5200*/  PRMT R15, R26, 0x7632, R15 ;  /* 0x000076321a0f7816 */ /* 0x002fe2000000000f */
[----:B------:R-:W-:Y:S01]  /*5210*/  IMAD R26, R3, 0x4, R24 ;  /* 0x00000004031a7824 */ /* 0x000fe200078e0218 */
[----:B------:R-:W-:Y:S02]  /*5220*/  LEA.HI.X.SX32 R17, R32, R21, 0x1, P6 ;  /* 0x0000001520117211 */ /* 0x000fe400030f0eff */
[----:B--2---:R-:W-:Y:S01]  /*5230*/  PRMT R19, R34, 0x7632, R19 ;  /* 0x0000763222137816 */ /* 0x004fe20000000013 */
[----:B------:R0:W-:Y:S01]  /*5240*/  @P2 STG.E.U16 desc[UR10][R12.64], R15 ;  /* 0x0000000f0c002986 */ /* 0x0001e2000c10150a */
[----:B------:R-:W-:-:S02]  /*5250*/  LEA R14, P2, R24, R20, 0x1 ;  /* 0x00000014180e7211 */ /* 0x000fc400078408ff */
[-C--:B------:R-:W-:Y:S01]  /*5260*/  LEA R18, P6, R26, R20.reuse, 0x1 ;  /* 0x000000141a127211 */ /* 0x080fe200078c08ff */
[----:B------:R1:W-:Y:S01]  /*5270*/  @P4 STG.E.U16 desc[UR10][R16.64], R19 ;  /* 0x0000001310004986 */ /* 0x0003e2000c10150a */
[----:B------:R-:W-:Y:S02]  /*5280*/  ISETP.LT.AND P4, PT, R85, UR13, !P0 ;  /* 0x0000000d55007c0c */ /* 0x000fe4000c781270 */
[-C--:B0-----:R-:W-:Y:S01]  /*5290*/  LEA.HI.X.SX32 R15, R24, R21.reuse, 0x1, P2 ;  /* 0x00000015180f7211 */ /* 0x081fe200010f0eff */
[C---:B------:R-:W-:Y:S01]  /*52a0*/  IMAD R24, R3.reuse, 0x4, R26 ;  /* 0x0000000403187824 */ /* 0x040fe200078e021a */
[----:B------:R-:W-:Y:S02]  /*52b0*/  ISETP.LT.AND P2, PT, R78, UR13, !P0 ;  /* 0x0000000d4e007c0c */ /* 0x000fe4000c741270 */
[----:B-1----:R-:W-:Y:S01]  /*52c0*/  LEA.HI.X.SX32 R19, R26, R21, 0x1, P6 ;  /* 0x000000151a137211 */ /* 0x002fe200030f0eff */
[----:B------:R-:W-:Y:S01]  /*52d0*/  IMAD R26, R3, 0x4, R24 ;  /* 0x00000004031a7824 */ /* 0x000fe200078e0218 */
[----:B------:R-:W-:Y:S01]  /*52e0*/  LEA R12, P6, R24, R20, 0x1 ;  /* 0x00000014180c7211 */ /* 0x000fe200078c08ff */
[----:B------:R0:W-:Y:S01]  /*52f0*/  @P3 STG.E.U16 desc[UR10][R14.64], R27 ;  /* 0x0000001b0e003986 */ /* 0x0001e2000c10150a */
[----:B------:R-:W-:-:S02]  /*5300*/  ISETP.LT.AND P3, PT, R84, UR13, !P0 ;  /* 0x0000000d54007c0c */ /* 0x000fc4000c761270 */
[-C--:B------:R-:W-:Y:S01]  /*5310*/  LEA.HI.X.SX32 R13, R24, R21.reuse, 0x1, P6 ;  /* 0x00000015180d7211 */ /* 0x080fe200030f0eff */
[----:B------:R-:W-:Y:S01]  /*5320*/  IMAD R24, R3, 0x4, R26 ;  /* 0x0000000403187824 */ /* 0x000fe200078e021a */
[CC--:B------:R-:W-:Y:S01]  /*5330*/  LEA R16, P6, R26.reuse, R20.reuse, 0x1 ;  /* 0x000000141a107211 */ /* 0x0c0fe200078c08ff */
[----:B------:R1:W-:Y:S01]  /*5340*/  @P5 STG.E.U16 desc[UR10][R18.64], R35 ;  /* 0x0000002312005986 */ /* 0x0003e2000c10150a */
[----:B------:R-:W-:Y:S02]  /*5350*/  ISETP.LT.AND P5, PT, R83, UR13, !P0 ;  /* 0x0000000d53007c0c */ /* 0x000fe4000c7a1270 */
[----:B------:R-:W-:Y:S01]  /*5360*/  LEA.HI.X.SX32 R17, R26, R21, 0x1, P6 ;  /* 0x000000151a117211 */ /* 0x000fe200030f0eff */
[----:B------:R-:W-:Y:S01]  /*5370*/  IMAD R26, R3, 0x4, R24 ;  /* 0x00000004031a7824 */ /* 0x000fe200078e0218 */
[----:B0-----:R-:W-:Y:S02]  /*5380*/  PRMT R15, R27, 0x7632, R15 ;  /* 0x000076321b0f7816 */ /* 0x001fe4000000000f */
[----:B------:R-:W-:-:S03]  /*5390*/  LEA R14, P6, R24, R20, 0x1 ;  /* 0x00000014180e7211 */ /* 0x000fc600078c08ff */
[----:B------:R0:W-:Y:S01]  /*53a0*/  @P4 STG.E.U16 desc[UR10][R12.64], R15 ;  /* 0x0000000f0c004986 */ /* 0x0001e2000c10150a */
[----:B-1----:R-:W-:Y:S02]  /*53b0*/  PRMT R19, R35, 0x7632, R19 ;  /* 0x0000763223137816 */ /* 0x002fe40000000013 */
[----:B------:R-:W-:-:S03]  /*53c0*/  ISETP.LT.AND P4, PT, R82, UR13, !P0 ;  /* 0x0000000d52007c0c */ /* 0x000fc6000c781270 */
[----:B------:R1:W-:Y:S01]  /*53d0*/  @P3 STG.E.U16 desc[UR10][R16.64], R19 ;  /* 0x0000001310003986 */ /* 0x0003e2000c10150a */
[----:B------:R-:W-:Y:S02]  /*53e0*/  ISETP.LT.AND P3, PT, R81, UR13, !P0 ;  /* 0x0000000d51007c0c */ /* 0x000fe4000c761270 */
[----:B0-----:R-:W-:Y:S01]  /*53f0*/  LEA.HI.X.SX32 R15, R24, R21, 0x1, P6 ;  /* 0x00000015180f7211 */ /* 0x001fe200030f0eff */
[----:B------:R-:W-:Y:S01]  /*5400*/  IMAD R24, R3, 0x4, R26 ;  /* 0x0000000403187824 */ /* 0x000fe200078e021a */
[----:B------:R-:W-:-:S03]  /*5410*/  LEA R18, P6, R26, R20, 0x1 ;  /* 0x000000141a127211 */ /* 0x000fc600078c08ff */
[----:B------:R0:W-:Y:S01]  /*5420*/  @P5 STG.E.U16 desc[UR10][R14.64], R8 ;  /* 0x000000080e005986 */ /* 0x0001e2000c10150a */
[-C--:B-1----:R-:W-:Y:S01]  /*5430*/  LEA.HI.X.SX32 R19, R26, R21.reuse, 0x1, P6 ;  /* 0x000000151a137211 */ /* 0x082fe200030f0eff */
[C---:B------:R-:W-:Y:S01]  /*5440*/  IMAD R26, R3.reuse, 0x4, R24 ;  /* 0x00000004031a7824 */ /* 0x040fe200078e0218 */
[-C--:B------:R-:W-:Y:S02]  /*5450*/  LEA R12, P6, R24, R20.reuse, 0x1 ;  /* 0x00000014180c7211 */ /* 0x080fe400078c08ff */
[----:B------:R-:W-:Y:S01]  /*5460*/  ISETP.LT.AND P5, PT, R80, UR13, !P0 ;  /* 0x0000000d50007c0c */ /* 0x000fe2000c7a1270 */
[----:B------:R1:W-:Y:S01]  /*5470*/  @P4 STG.E.U16 desc[UR10][R18.64], R4 ;  /* 0x0000000412004986 */ /* 0x0003e2000c10150a */
[----:B------:R-:W-:Y:S01]  /*5480*/  LEA.HI.X.SX32 R13, R24, R21, 0x1, P6 ;  /* 0x00000015180d7211 */ /* 0x000fe200030f0eff */
[----:B------:R-:W-:Y:S01]  /*5490*/  IMAD R24, R3, 0x4, R26 ;  /* 0x0000000403187824 */ /* 0x000fe200078e021a */
[----:B------:R-:W-:Y:S02]  /*54a0*/  LEA R16, P6, R26, R20, 0x1 ;  /* 0x000000141a107211 */ /* 0x000fe400078c08ff */
[----:B------:R-:W-:-:S02]  /*54b0*/  ISETP.LT.AND P4, PT, R79, UR13, !P0 ;  /* 0x0000000d4f007c0c */ /* 0x000fc4000c781270 */
[----:B0-----:R-:W-:Y:S01]  /*54c0*/  PRMT R15, R8, 0x7632, R15 ;  /* 0x00007632080f7816 */ /* 0x001fe2000000000f */
[C---:B------:R-:W-:Y:S01]  /*54d0*/  IMAD R8, R3.reuse, 0x4, R24 ;  /* 0x0000000403087824 */ /* 0x040fe200078e0218 */
[----:B------:R-:W-:Y:S02]  /*54e0*/  LEA.HI.X.SX32 R17, R26, R21, 0x1, P6 ;  /* 0x000000151a117211 */ /* 0x000fe400030f0eff */
[----:B-1----:R-:W-:Y:S01]  /*54f0*/  PRMT R19, R4, 0x7632, R19 ;  /* 0x0000763204137816 */ /* 0x002fe20000000013 */
[----:B------:R0:W-:Y:S01]  /*5500*/  @P3 STG.E.U16 desc[UR10][R12.64], R15 ;  /* 0x0000000f0c003986 */ /* 0x0001e2000c10150a */
[-C--:B------:R-:W-:Y:S01]  /*5510*/  LEA R14, P3, R24, R20.reuse, 0x1 ;  /* 0x00000014180e7211 */ /* 0x080fe200078608ff */
[----:B------:R-:W-:Y:S01]  /*5520*/  IMAD R4, R3, 0x4, R8 ;  /* 0x0000000403047824 */ /* 0x000fe200078e0208 */
[----:B------:R-:W-:Y:S01]  /*5530*/  LEA R18, P6, R8, R20, 0x1 ;  /* 0x0000001408127211 */ /* 0x000fe200078c08ff */
[----:B------:R1:W-:Y:S01]  /*5540*/  @P5 STG.E.U16 desc[UR10][R16.64], R19 ;  /* 0x0000001310005986 */ /* 0x0003e2000c10150a */
[----:B------:R-:W-:-:S02]  /*5550*/  ISETP.LT.AND P5, PT, R77, UR13, !P0 ;  /* 0x0000000d4d007c0c */ /* 0x000fc4000c7a1270 */
[-C--:B0-----:R-:W-:Y:S02]  /*5560*/  LEA.HI.X.SX32 R15, R24, R21.reuse, 0x1, P3 ;  /* 0x00000015180f7211 */ /* 0x081fe400018f0eff */
[----:B------:R-:W-:Y:S02]  /*5570*/  ISETP.LT.AND P3, PT, R74, UR13, !P0 ;  /* 0x0000000d4a007c0c */ /* 0x000fe4000c761270 */
[-C--:B-1----:R-:W-:Y:S01]  /*5580*/  LEA.HI.X.SX32 R19, R8, R21.reuse, 0x1, P6 ;  /* 0x0000001508137211 */ /* 0x082fe200030f0eff */
[C---:B------:R-:W-:Y:S01]  /*5590*/  IMAD R8, R3.reuse, 0x4, R4 ;  /* 0x0000000403087824 */ /* 0x040fe200078e0204 */
[-C--:B------:R-:W-:Y:S01]  /*55a0*/  LEA R12, P6, R4, R20.reuse, 0x1 ;  /* 0x00000014040c7211 */ /* 0x080fe200078c08ff */
[----:B------:R0:W-:Y:S01]  /*55b0*/  @P4 STG.E.U16 desc[UR10][R14.64], R9 ;  /* 0x000000090e004986 */ /* 0x0001e2000c10150a */
[----:B------:R-:W-:Y:S02]  /*55c0*/  ISETP.LT.AND P4, PT, R76, UR13, !P0 ;  /* 0x0000000d4c007c0c */ /* 0x000fe4000c781270 */
[----:B------:R-:W-:Y:S01]  /*55d0*/  LEA.HI.X.SX32 R13, R4, R21, 0x1, P6 ;  /* 0x00000015040d7211 */ /* 0x000fe200030f0eff */
[----:B------:R1:W-:Y:S01]  /*55e0*/  @P2 STG.E.U16 desc[UR10][R18.64], R5 ;  /* 0x0000000512002986 */ /* 0x0003e2000c10150a */
[----:B------:R-:W-:Y:S01]  /*55f0*/  LEA R16, P6, R8, R20, 0x1 ;  /* 0x0000001408107211 */ /* 0x000fe200078c08ff */
[----:B------:R-:W-:Y:S01]  /*5600*/  IMAD R4, R3, 0x4, R8 ;  /* 0x0000000403047824 */ /* 0x000fe200078e0208 */
[----:B------:R-:W-:-:S02]  /*5610*/  ISETP.LT.AND P2, PT, R75, UR13, !P0 ;  /* 0x0000000d4b007c0c */ /* 0x000fc4000c741270 */
[-C--:B------:R-:W-:Y:S02]  /*5620*/  LEA.HI.X.SX32 R17, R8, R21.reuse, 0x1, P6 ;  /* 0x0000001508117211 */ /* 0x080fe400030f0eff */
[CC--:B------:R-:W-:Y:S01]  /*5630*/  LEA R8, P6, R4.reuse, R20.reuse, 0x1 ;  /* 0x0000001404087211 */ /* 0x0c0fe200078c08ff */
[----:B0-----:R-:W-:Y:S01]  /*5640*/  IMAD R14, R3, 0x4, R4 ;  /* 0x00000004030e7824 */ /* 0x001fe200078e0204 */
[----:B------:R-:W-:Y:S02]  /*5650*/  PRMT R15, R9, 0x7632, R15 ;  /* 0x00007632090f7816 */ /* 0x000fe4000000000f */
[----:B------:R-:W-:Y:S01]  /*5660*/  LEA.HI.X.SX32 R9, R4, R21, 0x1, P6 ;  /* 0x0000001504097211 */ /* 0x000fe200030f0eff */
[----:B-1----:R-:W-:Y:S01]  /*5670*/  IMAD R18, R3, 0x4, R14 ;  /* 0x0000000403127824 */ /* 0x002fe200078e020e */
[----:B------:R-:W-:Y:S01]  /*5680*/  LEA R4, P6, R14, R20, 0x1 ;  /* 0x000000140e047211 */ /* 0x000fe200078c08ff */
[----:B------:R0:W-:Y:S01]  /*5690*/  @P5 STG.E.U16 desc[UR10][R12.64], R15 ;  /* 0x0000000f0c005986 */ /* 0x0001e2000c10150a */
[----:B------:R-:W-:Y:S01]  /*56a0*/  ISETP.LT.AND P5, PT, R73, UR13, !P0 ;  /* 0x0000000d49007c0c */ /* 0x000fe2000c7a1270 */
[----:B------:R-:W-:Y:S01]  /*56b0*/  IMAD R32, R3, 0x4, R18 ;  /* 0x0000000403207824 */ /* 0x000fe200078e0212 */
[----:B0-----:R-:W-:-:S02]  /*56c0*/  PRMT R13, R5, 0x7632, R13 ;  /* 0x00007632050d7816 */ /* 0x001fc4000000000d */
[----:B------:R-:W-:Y:S02]  /*56d0*/  LEA.HI.X.SX32 R5, R14, R21, 0x1, P6 ;  /* 0x000000150e057211 */ /* 0x000fe400030f0eff */
[----:B------:R-:W-:Y:S01]  /*56e0*/  ISETP.LT.AND P6, PT, R71, UR13, !P0 ;  /* 0x0000000d47007c0c */ /* 0x000fe2000c7c1270 */
[----:B------:R-:W-:Y:S01]  /*56f0*/  @P4 STG.E.U16 desc[UR10][R16.64], R13 ;  /* 0x0000000d10004986 */ /* 0x000fe2000c10150a */
[----:B------:R-:W-:-:S03]  /*5700*/  ISETP.LT.AND P4, PT, R72, UR13, !P0 ;  /* 0x0000000d48007c0c */ /* 0x000fc6000c781270 */
[----:B------:R0:W-:Y:S01]  /*5710*/  @P2 STG.E.U16 desc[UR10][R8.64], R10 ;  /* 0x0000000a08002986 */ /* 0x0001e2000c10150a */
[----:B------:R-:W-:-:S03]  /*5720*/  LEA R24, P2, R18, R20, 0x1 ;  /* 0x0000001412187211 */ /* 0x000fc600078408ff */
[----:B------:R-:W1:Y:S01]  /*5730*/  LDS.128 R12, [R30+UR8+0x800] ;  /* 0x000800081e0c7984 */ /* 0x000e620008000c00 */
[----:B------:R-:W-:Y:S02]  /*5740*/  LEA.HI.X.SX32 R25, R18, R21, 0x1, P2 ;  /* 0x0000001512197211 */ /* 0x000fe400010f0eff */
[----:B------:R-:W-:Y:S01]  /*5750*/  ISETP.LT.AND P2, PT, R70, UR13, !P0 ;  /* 0x0000000d46007c0c */ /* 0x000fe2000c741270 */
[----:B------:R2:W-:Y:S01]  /*5760*/  @P5 STG.E.U16 desc[UR10][R4.64], R6 ;  /* 0x0000000604005986 */ /* 0x0005e2000c10150a */
[----:B------:R-:W-:-:S03]  /*5770*/  LEA R26, P5, R32, R20, 0x1 ;  /* 0x00000014201a7211 */ /* 0x000fc600078a08ff */
[----:B------:R3:W4:Y:S01]  /*5780*/  LDS.128 R16, [R29+UR8+0x800] ;  /* 0x000800081d107984 */ /* 0x0007220008000c00 */
[----:B0-----:R-:W-:Y:S01]  /*5790*/  PRMT R9, R10, 0x7632, R9 ;  /* 0x000076320a097816 */ /* 0x001fe20000000009 */
[----:B------:R-:W-:Y:S01]  /*57a0*/  IMAD R10, R3, 0x4, R32 ;  /* 0x00000004030a7824 */ /* 0x000fe200078e0220 */
[----:B------:R-:W-:Y:S02]  /*57b0*/  LEA.HI.X.SX32 R27, R32, R21, 0x1, P5 ;  /* 0x00000015201b7211 */ /* 0x000fe400028f0eff */
[----:B------:R-:W-:Y:S01]  /*57c0*/  ISETP.LT.AND P5, PT, R69, UR13, !P0 ;  /* 0x0000000d45007c0c */ /* 0x000fe2000c7a1270 */
[C---:B------:R-:W-:Y:S01]  /*57d0*/  IMAD R32, R3.reuse, 0x4, R10 ;  /* 0x0000000403207824 */ /* 0x040fe200078e020a */
[----:B------:R0:W-:Y:S01]  /*57e0*/  @P4 STG.E.U16 desc[UR10][R24.64], R9 ;  /* 0x0000000918004986 */ /* 0x0001e2000c10150a */
[----:B--2---:R-:W-:Y:S02]  /*57f0*/  PRMT R5, R6, 0x7632, R5 ;  /* 0x0000763206057816 */ /* 0x004fe40000000005 */
[-C--:B------:R-:W-:Y:S01]  /*5800*/  LEA R8, P4, R10, R20.reuse, 0x1 ;  /* 0x000000140a087211 */ /* 0x080fe200078808ff */
[----:B------:R-:W-:Y:S01]  /*5810*/  IMAD R6, R3, 0x4, R32 ;  /* 0x0000000403067824 */ /* 0x000fe200078e0220 */
[----:B---3--:R-:W-:Y:S01]  /*5820*/  PRMT R29, R7, 0x7632, R29 ;  /* 0x00007632071d7816 */ /* 0x008fe2000000001d */
[----:B------:R2:W-:Y:S01]  /*5830*/  @P6 STG.E.U16 desc[UR10][R26.64], R5 ;  /* 0x000000051a006986 */ /* 0x0005e2000c10150a */
[----:B------:R-:W-:-:S02]  /*5840*/  LEA R4, P6, R32, R20, 0x1 ;  /* 0x0000001420047211 */ /* 0x000fc400078c08ff */
[----:B0-----:R-:W-:Y:S01]  /*5850*/  LEA.HI.X.SX32 R9, R10, R21, 0x1, P4 ;  /* 0x000000150a097211 */ /* 0x001fe200020f0eff */
[----:B------:R-:W-:Y:S01]  /*5860*/  IMAD R10, R3, 0x4, R6 ;  /* 0x00000004030a7824 */ /* 0x000fe200078e0206 */
[----:B------:R-:W-:-:S03]  /*5870*/  ISETP.LT.AND P4, PT, R68, UR13, !P0 ;  /* 0x0000000d44007c0c */ /* 0x000fc6000c781270 */
[----:B------:R0:W-:Y:S01]  /*5880*/  @P2 STG.E.U16 desc[UR10][R8.64], R11 ;  /* 0x0000000b08002986 */ /* 0x0001e2000c10150a */
[-C--:B--2---:R-:W-:Y:S02]  /*5890*/  LEA.HI.X.SX32 R5, R32, R21.reuse, 0x1, P6 ;  /* 0x0000001520057211 */ /* 0x084fe400030f0eff */
[CC--:B------:R-:W-:Y:S02]  /*58a0*/  LEA R24, P6, R6.reuse, R20.reuse, 0x1 ;  /* 0x0000001406187211 */ /* 0x0c0fe400078c08ff */
[----:B------:R-:W-:Y:S01]  /*58b0*/  ISETP.LT.AND P2, PT, R67, UR13, !P0 ;  /* 0x0000000d43007c0c */ /* 0x000fe2000c741270 */
[----:B------:R2:W-:Y:S01]  /*58c0*/  @P3 STG.E.U16 desc[UR10][R4.64], R7 ;  /* 0x0000000704003986 */ /* 0x0005e2000c10150a */
[----:B------:R-:W-:Y:S01]  /*58d0*/  LEA.HI.X.SX32 R25, R6, R21, 0x1, P6 ;  /* 0x0000001506197211 */ /* 0x000fe200030f0eff */
[----:B------:R-:W-:Y:S01]  /*58e0*/  IMAD R6, R3, 0x4, R10 ;  /* 0x0000000403067824 */ /* 0x000fe200078e020a */
[----:B------:R-:W-:Y:S02]  /*58f0*/  LEA R26, P6, R10, R20, 0x1 ;  /* 0x000000140a1a7211 */ /* 0x000fe400078c08ff */
[----:B------:R-:W-:-:S02]  /*5900*/  ISETP.LT.AND P3, PT, R66, UR13, !P0 ;  /* 0x0000000d42007c0c */ /* 0x000fc4000c761270 */
[-C--:B------:R-:W-:Y:S01]  /*5910*/  LEA.HI.X.SX32 R27, R10, R21.reuse, 0x1, P6 ;  /* 0x000000150a1b7211 */ /* 0x080fe200030f0eff */
[----:B------:R-:W-:Y:S01]  /*5920*/  IMAD R10, R3, 0x4, R6 ;  /* 0x00000004030a7824 */ /* 0x000fe200078e0206 */
[CC--:B0-----:R-:W-:Y:S02]  /*5930*/  LEA R8, P6, R6.reuse, R20.reuse, 0x1 ;  /* 0x0000001406087211 */ /* 0x0c1fe400078c08ff */
[----:B--2---:R-:W-:Y:S01]  /*5940*/  PRMT R5, R11, 0x7632, R5 ;  /* 0x000076320b057816 */ /* 0x004fe20000000005 */
[----:B------:R-:W-:Y:S01]  /*5950*/  IMAD R30, R3, 0x4, R10 ;  /* 0x00000004031e7824 */ /* 0x000fe200078e020a */
[----:B------:R-:W-:Y:S02]  /*5960*/  LEA.HI.X.SX32 R9, R6, R21, 0x1, P6 ;  /* 0x0000001506097211 */ /* 0x000fe400030f0eff */
[----:B------:R-:W-:Y:S01]  /*5970*/  LEA R4, P6, R10, R20, 0x1 ;  /* 0x000000140a047211 */ /* 0x000fe200078c08ff */
[----:B------:R0:W-:Y:S01]  /*5980*/  @P4 STG.E.U16 desc[UR10][R24.64], R5 ;  /* 0x0000000518004986 */ /* 0x0001e2000c10150a */
[----:B------:R-:W-:-:S03]  /*5990*/  ISETP.LT.AND P4, PT, R65, UR13, !P0 ;  /* 0x0000000d41007c0c */ /* 0x000fc6000c781270 */
[----:B------:R2:W-:Y:S01]  /*59a0*/  @P2 STG.E.U16 desc[UR10][R26.64], R29 ;  /* 0x0000001d1a002986 */ /* 0x0005e2000c10150a */
[----:B------:R-:W-:-:S03]  /*59b0*/  ISETP.LT.AND P2, PT, R64, UR13, !P0 ;  /* 0x0000000d40007c0c */ /* 0x000fc6000c741270 */
[----:B-1----:R1:W-:Y:S01]  /*59c0*/  @P3 STG.E.U16 desc[UR10][R8.64], R12 ;  /* 0x0000000c08003986 */ /* 0x0023e2000c10150a */
[----:B------:R-:W-:Y:S02]  /*59d0*/  ISETP.LT.AND P3, PT, R63, UR13, !P0 ;  /* 0x0000000d3f007c0c */ /* 0x000fe4000c761270 */
[----:B0-----:R-:W-:Y:S01]  /*59e0*/  LEA.HI.X.SX32 R5, R10, R21, 0x1, P6 ;  /* 0x000000150a057211 */ /* 0x001fe200030f0eff */
[----:B------:R-:W-:Y:S01]  /*59f0*/  IMAD R24, R3, 0x4, R30 ;  /* 0x0000000403187824 */ /* 0x000fe200078e021e */
[----:B------:R-:W-:-:S03]  /*5a00*/  LEA R6, P6, R30, R20, 0x1 ;  /* 0x000000141e067211 */ /* 0x000fc600078c08ff */
[----:B--2---:R-:W-:Y:S01]  /*5a10*/  IMAD R26, R3, 0x4, R24 ;  /* 0x00000004031a7824 */ /* 0x004fe200078e0218 */
[----:B----4-:R0:W-:Y:S01]  /*5a20*/  @P4 STG.E.U16 desc[UR10][R4.64], R16 ;  /* 0x0000001004004986 */ /* 0x0101e2000c10150a */
[-C--:B------:R-:W-:Y:S02]  /*5a30*/  LEA.HI.X.SX32 R7, R30, R21.reuse, 0x1, P6 ;  /* 0x000000151e077211 */ /* 0x080fe400030f0eff */
[----:B------:R-:W-:Y:S02]  /*5a40*/  LEA R10, P6, R24, R20, 0x1 ;  /* 0x00000014180a7211 */ /* 0x000fe400078c08ff */
[----:B------:R-:W-:Y:S02]  /*5a50*/  ISETP.LT.AND P4, PT, R62, UR13, !P0 ;  /* 0x0000000d3e007c0c */ /* 0x000fe4000c781270 */
[----:B-1----:R-:W-:Y:S02]  /*5a60*/  PRMT R9, R16, 0x7632, R9 ;  /* 0x0000763210097816 */ /* 0x002fe40000000009 */
[----:B------:R-:W-:-:S02]  /*5a70*/  LEA.HI.X.SX32 R11, R24, R21, 0x1, P6 ;  /* 0x00000015180b7211 */ /* 0x000fc400030f0eff */
[----:B0-----:R-:W-:Y:S01]  /*5a80*/  PRMT R5, R12, 0x7632, R5 ;  /* 0x000076320c057816 */ /* 0x001fe20000000005 */
[----:B------:R-:W-:-:S04]  /*5a90*/  IMAD R12, R3, 0x4, R26 ;  /* 0x00000004030c7824 */ /* 0x000fc800078e021a */
[----:B------:R0:W-:Y:S01]  /*5aa0*/  @P2 STG.E.U16 desc[UR10][R6.64], R5 ;  /* 0x0000000506002986 */ /* 0x0001e2000c10150a */
[-C--:B------:R-:W-:Y:S01]  /*5ab0*/  LEA R8, P2, R26, R20.reuse, 0x1 ;  /* 0x000000141a087211 */ /* 0x080fe200078408ff */
[C---:B------:R-:W-:Y:S01]  /*5ac0*/  IMAD R16, R3.reuse, 0x4, R12 ;  /* 0x0000000403107824 */ /* 0x040fe200078e020c */
[-C--:B------:R-:W-:Y:S01]  /*5ad0*/  LEA R4, P6, R12, R20.reuse, 0x1 ;  /* 0x000000140c047211 */ /* 0x080fe200078c08ff */
[----:B------:R1:W-:Y:S01]  /*5ae0*/  @P3 STG.E.U16 desc[UR10][R10.64], R9 ;  /* 0x000000090a003986 */ /* 0x0003e2000c10150a */
[----:B------:R-:W-:Y:S02]  /*5af0*/  ISETP.LT.AND P3, PT, R28, UR13, !P0 ;  /* 0x0000000d1c007c0c */ /* 0x000fe4000c761270 */
[-C--:B0-----:R-:W-:Y:S01]  /*5b00*/  LEA.HI.X.SX32 R5, R12, R21.reuse, 0x1, P6 ;  /* 0x000000150c057211 */ /* 0x081fe200030f0eff */
[----:B------:R-:W-:Y:S01]  /*5b10*/  IMAD R12, R3, 0x4, R16 ;  /* 0x00000004030c7824 */ /* 0x000fe200078e0210 */
[----:B------:R-:W-:Y:S02]  /*5b20*/  LEA R6, P6, R16, R20, 0x1 ;  /* 0x0000001410067211 */ /* 0x000fe400078c08ff */
[----:B-1----:R-:W-:-:S02]  /*5b30*/  LEA.HI.X.SX32 R9, R26, R21, 0x1, P2 ;  /* 0x000000151a097211 */ /* 0x002fc400010f0eff */
[----:B------:R-:W-:Y:S02]  /*5b40*/  ISETP.LT.AND P2, PT, R61, UR13, !P0 ;  /* 0x0000000d3d007c0c */ /* 0x000fe4000c741270 */
[-C--:B------:R-:W-:Y:S01]  /*5b50*/  LEA.HI.X.SX32 R7, R16, R21.reuse, 0x1, P6 ;  /* 0x0000001510077211 */ /* 0x080fe200030f0eff */
[----:B------:R0:W-:Y:S01]  /*5b60*/  @P4 STG.E.U16 desc[UR10][R8.64], R13 ;  /* 0x0000000d08004986 */ /* 0x0001e2000c10150a */
[-C--:B------:R-:W-:Y:S01]  /*5b70*/  LEA R10, P6, R12, R20.reuse, 0x1 ;  /* 0x000000140c0a7211 */ /* 0x080fe200078c08ff */
[----:B------:R-:W-:Y:S01]  /*5b80*/  IMAD R16, R3, 0x4, R12 ;  /* 0x0000000403107824 */ /* 0x000fe200078e020c */
[----:B------:R-:W-:Y:S01]  /*5b90*/  ISETP.LT.AND P4, PT, R60, UR13, !P0 ;  /* 0x0000000d3c007c0c */ /* 0x000fe2000c781270 */
[----:B------:R1:W-:Y:S01]  /*5ba0*/  @P5 STG.E.U16 desc[UR10][R4.64], R17 ;  /* 0x0000001104005986 */ /* 0x0003e2000c10150a */
[----:B------:R-:W-:Y:S02]  /*5bb0*/  ISETP.LT.AND P5, PT, R55, UR13, !P0 ;  /* 0x0000000d37007c0c */ /* 0x000fe4000c7a1270 */
[----:B------:R-:W-:Y:S01]  /*5bc0*/  LEA.HI.X.SX32 R11, R12, R21, 0x1, P6 ;  /* 0x000000150c0b7211 */ /* 0x000fe200030f0eff */
[----:B------:R-:W-:Y:S01]  /*5bd0*/  IMAD R12, R3, 0x4, R16 ;  /* 0x00000004030c7824 */ /* 0x000fe200078e0210 */
[----:B0-----:R-:W-:-:S02]  /*5be0*/  LEA R8, P6, R16, R20, 0x1 ;  /* 0x0000001410087211 */ /* 0x001fc400078c08ff */
[----:B-1----:R-:W-:Y:S02]  /*5bf0*/  PRMT R5, R13, 0x7632, R5 ;  /* 0x000076320d057816 */ /* 0x002fe40000000005 */
[-C--:B------:R-:W-:Y:S01]  /*5c00*/  LEA.HI.X.SX32 R9, R16, R21.reuse, 0x1, P6 ;  /* 0x0000001510097211 */ /* 0x080fe200030f0eff */
[----:B------:R-:W-:Y:S01]  /*5c10*/  IMAD R16, R3, 0x4, R12 ;  /* 0x0000000403107824 */ /* 0x000fe200078e020c */
[C---:B------:R-:W-:Y:S01]  /*5c20*/  LEA R4, P6, R12.reuse, R20, 0x1 ;  /* 0x000000140c047211 */ /* 0x040fe200078c08ff */
[----:B------:R0:W-:Y:S01]  /*5c30*/  @P2 STG.E.U16 desc[UR10][R6.64], R5 ;  /* 0x0000000506002986 */ /* 0x0001e2000c10150a */
[----:B------:R-:W-:Y:S01]  /*5c40*/  ISETP.LT.AND P2, PT, R53, UR13, !P0 ;  /* 0x0000000d35007c0c */ /* 0x000fe2000c741270 */
[----:B------:R-:W-:Y:S01]  /*5c50*/  IMAD R24, R3, 0x4, R16 ;  /* 0x0000000403187824 */ /* 0x000fe200078e0210 */
[----:B0-----:R-:W-:Y:S02]  /*5c60*/  PRMT R7, R17, 0x7632, R7 ;  /* 0x0000763211077816 */ /* 0x001fe40000000007 */
[----:B------:R-:W-:-:S02]  /*5c70*/  LEA.HI.X.SX32 R5, R12, R21, 0x1, P6 ;  /* 0x000000150c057211 */ /* 0x000fc400030f0eff */
[----:B------:R-:W-:Y:S01]  /*5c80*/  LEA R6, P6, R16, R20, 0x1 ;  /* 0x0000001410067211 */ /* 0x000fe200078c08ff */
[----:B------:R0:W-:Y:S01]  /*5c90*/  @P4 STG.E.U16 desc[UR10][R10.64], R7 ;  /* 0x000000070a004986 */ /* 0x0001e2000c10150a */
[----:B------:R-:W-:-:S03]  /*5ca0*/  ISETP.LT.AND P4, PT, R23, UR13, !P0 ;  /* 0x0000000d17007c0c */ /* 0x000fc6000c781270 */
[----:B------:R1:W-:Y:S01]  /*5cb0*/  @P5 STG.E.U16 desc[UR10][R8.64], R14 ;  /* 0x0000000e08005986 */ /* 0x0003e2000c10150a */
[----:B------:R-:W-:Y:S01]  /*5cc0*/  ISETP.LT.AND P5, PT, R22, UR13, !P0 ;  /* 0x0000000d16007c0c */ /* 0x000fe2000c7a1270 */
[C---:B------:R-:W-:Y:S02]  /*5cd0*/  IMAD R22, R3.reuse, 0x4, R24 ;  /* 0x0000000403167824 */ /* 0x040fe400078e0218 */
[----:B------:R2:W-:Y:S02]  /*5ce0*/  @P2 STG.E.U16 desc[UR10][R4.64], R18 ;  /* 0x0000001204002986 */ /* 0x0005e4000c10150a */
[C---:B------:R-:W-:Y:S01]  /*5cf0*/  IMAD R26, R3.reuse, 0x4, R22 ;  /* 0x00000004031a7824 */ /* 0x040fe200078e0216 */
[----:B0-----:R-:W-:Y:S02]  /*5d00*/  LEA R10, P2, R24, R20, 0x1 ;  /* 0x00000014180a7211 */ /* 0x001fe400078408ff */
[-C--:B------:R-:W-:Y:S01]  /*5d10*/  LEA.HI.X.SX32 R7, R16, R21.reuse, 0x1, P6 ;  /* 0x0000001510077211 */ /* 0x080fe200030f0eff */
[----:B------:R-:W-:Y:S01]  /*5d20*/  IMAD R28, R3, 0x4, R26 ;  /* 0x00000004031c7824 */ /* 0x000fe200078e021a */
[----:B------:R-:W-:-:S02]  /*5d30*/  LEA.HI.X.SX32 R11, R24, R21, 0x1, P2 ;  /* 0x00000015180b7211 */ /* 0x000fc400010f0eff */
[-C--:B-1----:R-:W-:Y:S01]  /*5d40*/  LEA R8, P2, R26, R20.reuse, 0x1 ;  /* 0x000000141a087211 */ /* 0x082fe200078408ff */
[----:B------:R-:W-:Y:S01]  /*5d50*/  IMAD R3, R3, 0x4, R28 ;  /* 0x0000000403037824 */ /* 0x000fe200078e021c */
[----:B------:R-:W-:Y:S02]  /*5d60*/  LEA R12, P6, R22, R20, 0x1 ;  /* 0x00000014160c7211 */ /* 0x000fe400078c08ff */
[-C--:B------:R-:W-:Y:S02]  /*5d70*/  LEA.HI.X.SX32 R9, R26, R21.reuse, 0x1, P2 ;  /* 0x000000151a097211 */ /* 0x080fe400010f0eff */
[----:B------:R-:W-:Y:S02]  /*5d80*/  ISETP.LT.AND P2, PT, R2, UR13, !P0 ;  /* 0x0000000d02007c0c */ /* 0x000fe4000c741270 */
[----:B------:R-:W-:Y:S02]  /*5d90*/  ISETP.LT.AND P0, PT, R0, UR13, !P0 ;  /* 0x0000000d00007c0c */ /* 0x000fe4000c701270 */
[----:B------:R-:W-:-:S02]  /*5da0*/  LEA.HI.X.SX32 R13, R22, R21, 0x1, P6 ;  /* 0x00000015160d7211 */ /* 0x000fc400030f0eff */
[-C--:B------:R-:W-:Y:S02]  /*5db0*/  LEA R16, P6, R28, R20.reuse, 0x1 ;  /* 0x000000141c107211 */ /* 0x080fe400078c08ff */
[----:B------:R-:W-:Y:S02]  /*5dc0*/  PRMT R14, R14, 0x7632, R14 ;  /* 0x000076320e0e7816 */ /* 0x000fe4000000000e */
[----:B--2---:R-:W-:Y:S02]  /*5dd0*/  PRMT R5, R18, 0x7632, R5 ;  /* 0x0000763212057816 */ /* 0x004fe40000000005 */
[-C--:B------:R-:W-:Y:S01]  /*5de0*/  LEA.HI.X.SX32 R17, R28, R21.reuse, 0x1, P6 ;  /* 0x000000151c117211 */ /* 0x080fe200030f0eff */
[----:B------:R0:W-:Y:S01]  /*5df0*/  @P5 STG.E.U16 desc[UR10][R6.64], R14 ;  /* 0x0000000e06005986 */ /* 0x0001e2000c10150a */
[----:B------:R-:W-:Y:S02]  /*5e00*/  PRMT R0, R15, 0x7632, R0 ;  /* 0x000076320f007816 */ /* 0x000fe40000000000 */
[C---:B------:R-:W-:Y:S01]  /*5e10*/  LEA R20, P6, R3.reuse, R20, 0x1 ;  /* 0x0000001403147211 */ /* 0x040fe200078c08ff */
[----:B------:R0:W-:Y:S03]  /*5e20*/  @P4 STG.E.U16 desc[UR10][R10.64], R5 ;  /* 0x000000050a004986 */ /* 0x0001e6000c10150a */
[----:B------:R-:W-:Y:S01]  /*5e30*/  LEA.HI.X.SX32 R21, R3, R21, 0x1, P6 ;  /* 0x0000001503157211 */ /* 0x000fe200030f0eff */
[----:B------:R0:W-:Y:S04]  /*5e40*/  @P3 STG.E.U16 desc[UR10][R12.64], R15 ;  /* 0x0000000f0c003986 */ /* 0x0001e8000c10150a */
[----:B------:R0:W-:Y:S04]  /*5e50*/  @P2 STG.E.U16 desc[UR10][R8.64], R19 ;  /* 0x0000001308002986 */ /* 0x0001e8000c10150a */
[----:B------:R0:W-:Y:S01]  /*5e60*/  @P1 STG.E.U16 desc[UR10][R16.64], R0 ;  /* 0x0000000010001986 */ /* 0x0001e2000c10150a */
[----:B------:R-:W-:Y:S05]  /*5e70*/  @!P0 EXIT ;  /* 0x000000000000894d */ /* 0x000fea0003800000 */
[----:B0-----:R-:W-:-:S05]  /*5e80*/  PRMT R10, R19, 0x7632, R10 ;  /* 0x00007632130a7816 */ /* 0x001fca000000000a */
[----:B------:R-:W-:Y:S01]  /*5e90*/  STG.E.U16 desc[UR10][R20.64], R10 ;  /* 0x0000000a14007986 */ /* 0x000fe2000c10150a */
[----:B------:R-:W-:Y:S05]  /*5ea0*/  EXIT ;  /* 0x000000000000794d */ /* 0x000fea0003800000 */
.L_x_2:
[----:B------:R-:W-:-:S00]  /*5eb0*/  BRA `(.L_x_2) ;  /* 0xfffffffc00fc7947 */ /* 0x000fc0000383ffff */
[----:B------:R-:W-:-:S00]  /*5ec0*/  NOP ;  /* 0x0000000000007918 */ /* 0x000fc00000000000 */
        /* <DEDUP_REMOVED lines=11> */
.L_x_3:


//--------------------- .nv.shared.matmul_kernel  --------------------------
	.section	.nv.shared.matmul_kernel,"aw",@nobits
	.sectionflags	@""
	.align	16
	.zero		1024


//--------------------- .nv.shared.reserved.0     --------------------------
	.section	.nv.shared.reserved.0,"aw",@nobits
	.weak		__nv_reservedSMEM_offset_0_alias
	.size		__nv_reservedSMEM_offset_0_alias, 0, 0
	.other		__nv_reservedSMEM_offset_0_alias,@"STO_CUDA_RESERVED_SHARED STV_DEFAULT"
__nv_reservedSMEM_offset_0_alias:
	.zero		0


//--------------------- .nv.constant0.matmul_kernel --------------------------
	.section	.nv.constant0.matmul_kernel,"a",@progbits
	.sectionflags	@""
	.align	4
.nv.constant0.matmul_kernel:
	.zero		608


//--------------------- SYMBOLS --------------------------

	.type		.nv.reservedSmem.offset0,@object
	.size		.nv.reservedSmem.offset0,0x4
